// auto-generated by cutlass_sweep.gemm — config: {"arch": "sm_90", "cluster_m": 2, "cluster_n": 1, "dtype": "e4m3", "stages": 4, "tile_k": 64, "tile_m": 64, "tile_n": 128}
#include "cutlass/cutlass.h"
#include "cutlass/gemm/collective/collective_builder.hpp"
#include "cutlass/gemm/device/gemm_universal_adapter.h"
#include "cutlass/gemm/kernel/gemm_universal.hpp"
#include "cutlass/epilogue/collective/collective_builder.hpp"

using ElemA = cutlass::float_e4m3_t;
using ElemB = cutlass::float_e4m3_t;
using ElemCD = cutlass::float_e4m3_t;
using Acc  = float;
using TileShape    = cute::Shape<cute::_64, cute::_128, cute::_64>;
using ClusterShape = cute::Shape<cute::_2, cute::_1, cute::_1>;

using CollectiveEpilogue = typename cutlass::epilogue::collective::CollectiveBuilder<
    cutlass::arch::Sm90, cutlass::arch::OpClassTensorOp,
    TileShape, ClusterShape,
    cutlass::epilogue::collective::EpilogueTileAuto,
    Acc, Acc,
    ElemCD, cutlass::layout::RowMajor, 128 / cutlass::sizeof_bits<ElemCD>::value,
    ElemCD, cutlass::layout::RowMajor, 128 / cutlass::sizeof_bits<ElemCD>::value,
    cutlass::epilogue::collective::EpilogueScheduleAuto
  >::CollectiveOp;

using CollectiveMainloop = typename cutlass::gemm::collective::CollectiveBuilder<
    cutlass::arch::Sm90, cutlass::arch::OpClassTensorOp,
    ElemA, cutlass::layout::RowMajor, 128 / cutlass::sizeof_bits<ElemA>::value,
    ElemB, cutlass::layout::ColumnMajor, 128 / cutlass::sizeof_bits<ElemB>::value,
    Acc,
    TileShape, ClusterShape,
    cutlass::gemm::collective::StageCount<4>,
    cutlass::gemm::collective::KernelScheduleAuto
  >::CollectiveOp;

using GemmKernel = cutlass::gemm::kernel::GemmUniversal<
    cute::Shape<int,int,int,int>,
    CollectiveMainloop,
    CollectiveEpilogue
>;
using Gemm = cutlass::gemm::device::GemmUniversalAdapter<GemmKernel>;

// Force the device kernel symbol into the cubin without needing a host main.
auto* _anchor = &cutlass::device_kernel<GemmKernel>;


// ===== COMPILED SASS (sm_90a) =====

	.target	sm_90a

	.elftype	@"ET_EXEC"


//--------------------- .note.nv.tkinfo           --------------------------
	.section	.note.nv.tkinfo,"",@"SHT_NOTE"
	.sectionflags	@"SHF_NOTE_NV_TKINFO"
	.tkinfo
        /*0018*/ 	.word	0x00000002
        /*0030*/ 	.string	""
        /*0030*/ 	.string	"ptxas"
        /*0030*/ 	.string	"Cuda compilation tools, release 13.0, V13.0.88"
        /*0030*/ 	.string	"Build cuda_13.0.r13.0/compiler.36424714_0"
        /*0030*/ 	.string	"-arch sm_90a -m 64 "



//--------------------- .note.nv.cuinfo           --------------------------
	.section	.note.nv.cuinfo,"",@"SHT_NOTE"
	.sectionflags	@"SHF_NOTE_NV_CUINFO"
        /*0018*/ 	.short	0x0002
        /*001a*/ 	.short	0x005a
        /*001c*/ 	.short	0x0082
	.zero		2


//--------------------- .nv.info                  --------------------------
	.section	.nv.info,"",@"SHT_CUDA_INFO"
	.align	4


	//----- nvinfo : EIATTR_REGCOUNT
	.align		4
        /*0000*/ 	.byte	0x04, 0x2f
        /*0002*/ 	.short	(.L_12 - .L_11)
	.align		4
.L_11:
        /*0004*/ 	.word	index@(_ZN7cutlass13device_kernelINS_4gemm6kernel13GemmUniversalIN4cute5tupleIJiiiiEEENS1_10collective13CollectiveMmaINS1_37MainloopSm90TmaGmmaWarpSpecializedFP8ILi4ENS5_IJNS4_1CILi2EEENSA_ILi1EEESC_EEENS1_32KernelTmaWarpSpecializedPingpongEEENS5_IJNSA_ILi64EEENSA_ILi128EEESG_EEENS_12float_e4m3_tENS5_IJlSC_lEEESJ_SK_NS4_8TiledMMAINS4_8MMA_AtomIJNS4_4SM904GMMA31MMA_64x128x32_F32E4M3E4M3_SS_TNILNSO_7ScaleInE1ELSQ_1EEEEEENS4_6LayoutINS5_IJSC_SC_SC_EEENS5_IJNSA_ILi0EEESV_SV_EEEEENS5_IJNS4_10UnderscoreESY_SY_EEEEENS4_13SM90_TMA_LOADENS4_14ComposedLayoutINS4_7SwizzleILi2ELi4ELi3EEENS4_18smem_ptr_flag_bitsILi8EEENST_INS5_IJNSA_ILi8EEESG_EEENS5_IJSG_SC_EEEEEEEvNS4_8identityENS4_23SM90_TMA_LOAD_MULTICASTES1B_vS1C_EENS_8epilogue10collective6detail29Sm90TmaWarpSpecializedAdapterINS1G_15DefaultEpilogueISJ_SK_SK_NS1F_6thread17LinearCombinationISJ_Li1EffLNS1K_9ScaleType4KindE0ELNS_15FloatRoundStyleE2ESJ_EENS1_15EpilogueDefaultEEEEEvvEEEEvNT_6ParamsE)
        /*0008*/ 	.word	0x000000a8


	//----- nvinfo : EIATTR_FRAME_SIZE
	.align		4
.L_12:
        /*000c*/ 	.byte	0x04, 0x11
        /*000e*/ 	.short	(.L_14 - .L_13)
	.align		4
.L_13:
        /*0010*/ 	.word	index@(_ZN7cutlass13device_kernelINS_4gemm6kernel13GemmUniversalIN4cute5tupleIJiiiiEEENS1_10collective13CollectiveMmaINS1_37MainloopSm90TmaGmmaWarpSpecializedFP8ILi4ENS5_IJNS4_1CILi2EEENSA_ILi1EEESC_EEENS1_32KernelTmaWarpSpecializedPingpongEEENS5_IJNSA_ILi64EEENSA_ILi128EEESG_EEENS_12float_e4m3_tENS5_IJlSC_lEEESJ_SK_NS4_8TiledMMAINS4_8MMA_AtomIJNS4_4SM904GMMA31MMA_64x128x32_F32E4M3E4M3_SS_TNILNSO_7ScaleInE1ELSQ_1EEEEEENS4_6LayoutINS5_IJSC_SC_SC_EEENS5_IJNSA_ILi0EEESV_SV_EEEEENS5_IJNS4_10UnderscoreESY_SY_EEEEENS4_13SM90_TMA_LOADENS4_14ComposedLayoutINS4_7SwizzleILi2ELi4ELi3EEENS4_18smem_ptr_flag_bitsILi8EEENST_INS5_IJNSA_ILi8EEESG_EEENS5_IJSG_SC_EEEEEEEvNS4_8identityENS4_23SM90_TMA_LOAD_MULTICASTES1B_vS1C_EENS_8epilogue10collective6detail29Sm90TmaWarpSpecializedAdapterINS1G_15DefaultEpilogueISJ_SK_SK_NS1F_6thread17LinearCombinationISJ_Li1EffLNS1K_9ScaleType4KindE0ELNS_15FloatRoundStyleE2ESJ_EENS1_15EpilogueDefaultEEEEEvvEEEEvNT_6ParamsE)
        /*0014*/ 	.word	0x00000000


	//----- nvinfo : EIATTR_MIN_STACK_SIZE
	.align		4
.L_14:
        /*0018*/ 	.byte	0x04, 0x12
        /*001a*/ 	.short	(.L_16 - .L_15)
	.align		4
.L_15:
        /*001c*/ 	.word	index@(_ZN7cutlass13device_kernelINS_4gemm6kernel13GemmUniversalIN4cute5tupleIJiiiiEEENS1_10collective13CollectiveMmaINS1_37MainloopSm90TmaGmmaWarpSpecializedFP8ILi4ENS5_IJNS4_1CILi2EEENSA_ILi1EEESC_EEENS1_32KernelTmaWarpSpecializedPingpongEEENS5_IJNSA_ILi64EEENSA_ILi128EEESG_EEENS_12float_e4m3_tENS5_IJlSC_lEEESJ_SK_NS4_8TiledMMAINS4_8MMA_AtomIJNS4_4SM904GMMA31MMA_64x128x32_F32E4M3E4M3_SS_TNILNSO_7ScaleInE1ELSQ_1EEEEEENS4_6LayoutINS5_IJSC_SC_SC_EEENS5_IJNSA_ILi0EEESV_SV_EEEEENS5_IJNS4_10UnderscoreESY_SY_EEEEENS4_13SM90_TMA_LOADENS4_14ComposedLayoutINS4_7SwizzleILi2ELi4ELi3EEENS4_18smem_ptr_flag_bitsILi8EEENST_INS5_IJNSA_ILi8EEESG_EEENS5_IJSG_SC_EEEEEEEvNS4_8identityENS4_23SM90_TMA_LOAD_MULTICASTES1B_vS1C_EENS_8epilogue10collective6detail29Sm90TmaWarpSpecializedAdapterINS1G_15DefaultEpilogueISJ_SK_SK_NS1F_6thread17LinearCombinationISJ_Li1EffLNS1K_9ScaleType4KindE0ELNS_15FloatRoundStyleE2ESJ_EENS1_15EpilogueDefaultEEEEEvvEEEEvNT_6ParamsE)
        /*0020*/ 	.word	0x00000000
.L_16:


//--------------------- .nv.compat                --------------------------
	.section	.nv.compat,"",@"SHT_CUDA_COMPAT_INFO"
	.align	4
        /*0000*/ 	.byte	0x02, 0x09, 0x01, 0x00, 0x02, 0x02, 0x04, 0x00, 0x02, 0x05, 0x05, 0x00, 0x03, 0x07, 0x01, 0x01
        /*0010*/ 	.byte	0x02, 0x03, 0x01, 0x00, 0x02, 0x06, 0x01, 0x00, 0x04, 0x0b, 0x08, 0x00, 0x00, 0x00, 0x00, 0x00
        /*0020*/ 	.byte	0x00, 0x00, 0x00, 0x00


//--------------------- .nv.info._ZN7cutlass13device_kernelINS_4gemm6kernel13GemmUniversalIN4cute5tupleIJiiiiEEENS1_10collective13CollectiveMmaINS1_37MainloopSm90TmaGmmaWarpSpecializedFP8ILi4ENS5_IJNS4_1CILi2EEENSA_ILi1EEESC_EEENS1_32KernelTmaWarpSpecializedPingpongEEENS5_IJNSA_ILi64EEENSA_ILi128EEESG_EEENS_12float_e4m3_tENS5_IJlSC_lEEESJ_SK_NS4_8TiledMMAINS4_8MMA_AtomIJNS4_4SM904GMMA31MMA_64x128x32_F32E4M3E4M3_SS_TNILNSO_7ScaleInE1ELSQ_1EEEEEENS4_6LayoutINS5_IJSC_SC_SC_EEENS5_IJNSA_ILi0EEESV_SV_EEEEENS5_IJNS4_10UnderscoreESY_SY_EEEEENS4_13SM90_TMA_LOADENS4_14ComposedLayoutINS4_7SwizzleILi2ELi4ELi3EEENS4_18smem_ptr_flag_bitsILi8EEENST_INS5_IJNSA_ILi8EEESG_EEENS5_IJSG_SC_EEEEEEEvNS4_8identityENS4_23SM90_TMA_LOAD_MULTICASTES1B_vS1C_EENS_8epilogue10collective6detail29Sm90TmaWarpSpecializedAdapterINS1G_15DefaultEpilogueISJ_SK_SK_NS1F_6thread17LinearCombinationISJ_Li1EffLNS1K_9ScaleType4KindE0ELNS_15FloatRoundStyleE2ESJ_EENS1_15EpilogueDefaultEEEEEvvEEEEvNT_6ParamsE --------------------------
	.section	.nv.info._ZN7cutlass13device_kernelINS_4gemm6kernel13GemmUniversalIN4cute5tupleIJiiiiEEENS1_10collective13CollectiveMmaINS1_37MainloopSm90TmaGmmaWarpSpecializedFP8ILi4ENS5_IJNS4_1CILi2EEENSA_ILi1EEESC_EEENS1_32KernelTmaWarpSpecializedPingpongEEENS5_IJNSA_ILi64EEENSA_ILi128EEESG_EEENS_12float_e4m3_tENS5_IJlSC_lEEESJ_SK_NS4_8TiledMMAINS4_8MMA_AtomIJNS4_4SM904GMMA31MMA_64x128x32_F32E4M3E4M3_SS_TNILNSO_7ScaleInE1ELSQ_1EEEEEENS4_6LayoutINS5_IJSC_SC_SC_EEENS5_IJNSA_ILi0EEESV_SV_EEEEENS5_IJNS4_10UnderscoreESY_SY_EEEEENS4_13SM90_TMA_LOADENS4_14ComposedLayoutINS4_7SwizzleILi2ELi4ELi3EEENS4_18smem_ptr_flag_bitsILi8EEENST_INS5_IJNSA_ILi8EEESG_EEENS5_IJSG_SC_EEEEEEEvNS4_8identityENS4_23SM90_TMA_LOAD_MULTICASTES1B_vS1C_EENS_8epilogue10collective6detail29Sm90TmaWarpSpecializedAdapterINS1G_15DefaultEpilogueISJ_SK_SK_NS1F_6thread17LinearCombinationISJ_Li1EffLNS1K_9ScaleType4KindE0ELNS_15FloatRoundStyleE2ESJ_EENS1_15EpilogueDefaultEEEEEvvEEEEvNT_6ParamsE,"",@"SHT_CUDA_INFO"
	.sectionflags	@""
	.align	4


	//----- nvinfo : EIATTR_CUDA_API_VERSION
	.align		4
        /*0000*/ 	.byte	0x04, 0x37
        /*0002*/ 	.short	(.L_18 - .L_17)
.L_17:
        /*0004*/ 	.word	0x00000082


	//----- nvinfo : EIATTR_KPARAM_INFO
	.align		4
.L_18:
        /*0008*/ 	.byte	0x04, 0x17
        /*000a*/ 	.short	(.L_20 - .L_19)
.L_19:
        /*000c*/ 	.word	0x00000000
        /*0010*/ 	.short	0x0000
        /*0012*/ 	.short	0x0070
        /*0014*/ 	.byte	0x00, 0xf0, 0x01, 0x10


	//----- nvinfo : EIATTR_SPARSE_MMA_MASK
	.align		4
.L_20:
        /*0018*/ 	.byte	0x03, 0x50
        /*001a*/ 	.short	0x0000


	//----- nvinfo : EIATTR_MAXREG_COUNT
	.align		4
        /*001c*/ 	.byte	0x03, 0x1b
        /*001e*/ 	.short	0x00a8


	//----- nvinfo : EIATTR_NUM_BARRIERS
	.align		4
        /*0020*/ 	.byte	0x02, 0x4c
        /*0022*/ 	.byte	0x01
	.zero		1


	//----- nvinfo : EIATTR_MERCURY_ISA_VERSION
	.align		4
        /*0024*/ 	.byte	0x03, 0x5f
        /*0026*/ 	.short	0x0101


	//----- nvinfo : EIATTR_INT_WARP_WIDE_INSTR_OFFSETS
	.align		4
        /*0028*/ 	.byte	0x04, 0x31
        /*002a*/ 	.short	(.L_22 - .L_21)


	//   ....[0]....
.L_21:
        /*002c*/ 	.word	0x00000580


	//   ....[1]....
        /*0030*/ 	.word	0x000005f0


	//   ....[2]....
        /*0034*/ 	.word	0x00000690


	//   ....[3]....
        /*0038*/ 	.word	0x000006a0


	//   ....[4]....
        /*003c*/ 	.word	0x000006b0


	//   ....[5]....
        /*0040*/ 	.word	0x000006d0


	//   ....[6]....
        /*0044*/ 	.word	0x000007f0


	//   ....[7]....
        /*0048*/ 	.word	0x00000800


	//   ....[8]....
        /*004c*/ 	.word	0x00003220


	//----- nvinfo : EIATTR_COOP_GROUP_MASK_REGIDS
	.align		4
.L_22:
        /*0050*/ 	.byte	0x04, 0x29
        /*0052*/ 	.short	(.L_24 - .L_23)


	//   ....[0]....
.L_23:
        /*0054*/ 	.word	0xffffffff


	//   ....[1]....
        /*0058*/ 	.word	0xffffffff


	//   ....[2]....
        /*005c*/ 	.word	0xffffffff


	//   ....[3]....
        /*0060*/ 	.word	0xffffffff


	//   ....[4]....
        /*0064*/ 	.word	0xffffffff


	//   ....[5]....
        /*0068*/ 	.word	0xffffffff


	//   ....[6]....
        /*006c*/ 	.word	0xffffffff


	//----- nvinfo : EIATTR_COOP_GROUP_INSTR_OFFSETS
	.align		4
.L_24:
        /*0070*/ 	.byte	0x04, 0x28
        /*0072*/ 	.short	(.L_26 - .L_25)


	//   ....[0]....
.L_25:
        /*0074*/ 	.word	0x00000050


	//   ....[1]....
        /*0078*/ 	.word	0x00000080


	//   ....[2]....
        /*007c*/ 	.word	0x00000180


	//   ....[3]....
        /*0080*/ 	.word	0x000003a0


	//   ....[4]....
        /*0084*/ 	.word	0x000003e0


	//   ....[5]....
        /*0088*/ 	.word	0x00000490


	//   ....[6]....
        /*008c*/ 	.word	0x00000980


	//----- nvinfo : EIATTR_REG_RECONFIG
	.align		4
.L_26:
        /*0090*/ 	.byte	0x01, 0x54
	.zero		2


	//----- nvinfo : EIATTR_MBARRIER_INSTR_OFFSETS
	.align		4
        /*0094*/ 	.byte	0x04, 0x39
        /*0096*/ 	.short	(.L_28 - .L_27)


	//   ....[0]....
.L_27:
        /*0098*/ 	.word	0x00000300
        /*009c*/ 	.word	0x000000ff
        /*00a0*/ 	.word	0x00000000
        /*00a4*/ 	.short	0x0100
        /*00a6*/ 	.byte	0x0a
	.zero		1


	//   ....[1]....
        /*00a8*/ 	.word	0x00000310
        /*00ac*/ 	.word	0x000000ff
        /*00b0*/ 	.word	0x00000020
        /*00b4*/ 	.short	0x0100
        /*00b6*/ 	.byte	0x0a
	.zero		1


	//   ....[2]....
        /*00b8*/ 	.word	0x00000320
        /*00bc*/ 	.word	0x000000ff
        /*00c0*/ 	.word	0x00000008
        /*00c4*/ 	.short	0x0100
        /*00c6*/ 	.byte	0x0a
	.zero		1


	//   ....[3]....
        /*00c8*/ 	.word	0x00000330
        /*00cc*/ 	.word	0x000000ff
        /*00d0*/ 	.word	0x00000028
        /*00d4*/ 	.short	0x0100
        /*00d6*/ 	.byte	0x0a
	.zero		1


	//   ....[4]....
        /*00d8*/ 	.word	0x00000340
        /*00dc*/ 	.word	0x000000ff
        /*00e0*/ 	.word	0x00000010
        /*00e4*/ 	.short	0x0100
        /*00e6*/ 	.byte	0x0a
	.zero		1


	//   ....[5]....
        /*00e8*/ 	.word	0x00000350
        /*00ec*/ 	.word	0x000000ff
        /*00f0*/ 	.word	0x00000030
        /*00f4*/ 	.short	0x0100
        /*00f6*/ 	.byte	0x0a
	.zero		1


	//   ....[6]....
        /*00f8*/ 	.word	0x00000360
        /*00fc*/ 	.word	0x000000ff
        /*0100*/ 	.word	0x00000018
        /*0104*/ 	.short	0x0100
        /*0106*/ 	.byte	0x0a
	.zero		1


	//   ....[7]....
        /*0108*/ 	.word	0x00000370
        /*010c*/ 	.word	0x000000ff
        /*0110*/ 	.word	0x00000038
        /*0114*/ 	.short	0x0100
        /*0116*/ 	.byte	0x0a
	.zero		1


	//   ....[8]....
        /*0118*/ 	.word	0x00000840
        /*011c*/ 	.word	0x000000ff
        /*0120*/ 	.word	0x00000070
        /*0124*/ 	.short	0x0100
        /*0126*/ 	.byte	0x0e
	.zero		1


	//   ....[9]....
        /*0128*/ 	.word	0x00000890
        /*012c*/ 	.word	0x000000ff
        /*0130*/ 	.word	0x00000078
        /*0134*/ 	.short	0x0100
        /*0136*/ 	.byte	0x0e
	.zero		1


	//   ....[10]....
        /*0138*/ 	.word	0x000008c0
        /*013c*/ 	.word	0x000000ff
        /*0140*/ 	.word	0x00000050
        /*0144*/ 	.short	0x0100
        /*0146*/ 	.byte	0x0f
	.zero		1


	//   ....[11]....
        /*0148*/ 	.word	0x00000910
        /*014c*/ 	.word	0x000000ff
        /*0150*/ 	.word	0x00000058
        /*0154*/ 	.short	0x0100
        /*0156*/ 	.byte	0x0f
	.zero		1


	//   ....[12]....
        /*0158*/ 	.word	0x00000920
        /*015c*/ 	.word	0x000000ff
        /*0160*/ 	.word	0x00000060
        /*0164*/ 	.short	0x0100
        /*0166*/ 	.byte	0x0f
	.zero		1


	//   ....[13]....
        /*0168*/ 	.word	0x00000930
        /*016c*/ 	.word	0x000000ff
        /*0170*/ 	.word	0x00000068
        /*0174*/ 	.short	0x0100
        /*0176*/ 	.byte	0x0f
	.zero		1


	//   ....[14]....
        /*0178*/ 	.word	0x00001750
        /*017c*/ 	.word	0x0000000f
        /*0180*/ 	.word	0xfffffff8
        /*0184*/ 	.short	0x010a
        /*0186*/ 	.byte	0x3f
	.zero		1


	//   ....[15]....
        /*0188*/ 	.word	0x00001c30
        /*018c*/ 	.word	0x000000ff
        /*0190*/ 	.word	0x00000000
        /*0194*/ 	.short	0x010a
        /*0196*/ 	.byte	0x04
	.zero		1


	//   ....[16]....
        /*0198*/ 	.word	0x00001c70
        /*019c*/ 	.word	0x000000ff
        /*01a0*/ 	.word	0x00000000
        /*01a4*/ 	.short	0x010a
        /*01a6*/ 	.byte	0x04
	.zero		1


	//   ....[17]....
        /*01a8*/ 	.word	0x00002570
        /*01ac*/ 	.word	0x000000ff
        /*01b0*/ 	.word	0x00000000
        /*01b4*/ 	.short	0x010a
        /*01b6*/ 	.byte	0x0f
	.zero		1


	//   ....[18]....
        /*01b8*/ 	.word	0x000025b0
        /*01bc*/ 	.word	0x000000ff
        /*01c0*/ 	.word	0x00000000
        /*01c4*/ 	.short	0x010a
        /*01c6*/ 	.byte	0x0f
	.zero		1


	//   ....[19]....
        /*01c8*/ 	.word	0x00002c20
        /*01cc*/ 	.word	0x00000093
        /*01d0*/ 	.word	0x00000000
        /*01d4*/ 	.short	0x0101
        /*01d6*/ 	.byte	0x3f
	.zero		1


	//   ....[20]....
        /*01d8*/ 	.word	0x00003190
        /*01dc*/ 	.word	0x00000095
        /*01e0*/ 	.word	0x00000000
        /*01e4*/ 	.short	0x0101
        /*01e6*/ 	.byte	0x1f
	.zero		1


	//   ....[21]....
        /*01e8*/ 	.word	0x000032a0
        /*01ec*/ 	.word	0x0000000d
        /*01f0*/ 	.word	0x00000000
        /*01f4*/ 	.short	0x0101
        /*01f6*/ 	.byte	0x3f
	.zero		1


	//   ....[22]....
        /*01f8*/ 	.word	0x00003310
        /*01fc*/ 	.word	0x0000000f
        /*0200*/ 	.word	0x00000008
        /*0204*/ 	.short	0x010a
        /*0206*/ 	.byte	0x3f
	.zero		1


	//   ....[23]....
        /*0208*/ 	.word	0x00007b30
        /*020c*/ 	.word	0x00000010
        /*0210*/ 	.word	0x00000000
        /*0214*/ 	.short	0x0101
        /*0216*/ 	.byte	0x1f
	.zero		1


	//   ....[24]....
        /*0218*/ 	.word	0x00008600
        /*021c*/ 	.word	0x0000000f
        /*0220*/ 	.word	0x00000020
        /*0224*/ 	.short	0x010a
        /*0226*/ 	.byte	0x3f
	.zero		1


	//   ....[25]....
        /*0228*/ 	.word	0x000089b0
        /*022c*/ 	.word	0x00000004
        /*0230*/ 	.word	0x00000078
        /*0234*/ 	.short	0x0101
        /*0236*/ 	.byte	0x3f
	.zero		1


	//   ....[26]....
        /*0238*/ 	.word	0x00009120
        /*023c*/ 	.word	0x00000005
        /*0240*/ 	.word	0x00000000
        /*0244*/ 	.short	0x010a
        /*0246*/ 	.byte	0x3f
	.zero		1


	//   ....[27]....
        /*0248*/ 	.word	0x000091a0
        /*024c*/ 	.word	0x00000007
        /*0250*/ 	.word	0x00000000
        /*0254*/ 	.short	0x010a
        /*0256*/ 	.byte	0x3f
	.zero		1


	//   ....[28]....
        /*0258*/ 	.word	0x00009230
        /*025c*/ 	.word	0x00000006
        /*0260*/ 	.word	0x00000000
        /*0264*/ 	.short	0x010a
        /*0266*/ 	.byte	0x3f
	.zero		1


	//   ....[29]....
        /*0268*/ 	.word	0x000092c0
        /*026c*/ 	.word	0x00000003
        /*0270*/ 	.word	0x00000000
        /*0274*/ 	.short	0x010a
        /*0276*/ 	.byte	0x3f
	.zero		1


	//   ....[30]....
        /*0278*/ 	.word	0x00009320
        /*027c*/ 	.word	0x0000000f
        /*0280*/ 	.word	0xfffffff8
        /*0284*/ 	.short	0x010a
        /*0286*/ 	.byte	0x3f
	.zero		1


	//   ....[31]....
        /*0288*/ 	.word	0x00009380
        /*028c*/ 	.word	0x0000000d
        /*0290*/ 	.word	0x00000000
        /*0294*/ 	.short	0x010a
        /*0296*/ 	.byte	0x3f
	.zero		1


	//   ....[32]....
        /*0298*/ 	.word	0x000093e0
        /*029c*/ 	.word	0x00000093
        /*02a0*/ 	.word	0x00000000
        /*02a4*/ 	.short	0x010a
        /*02a6*/ 	.byte	0x3f
	.zero		1


	//   ....[33]....
        /*02a8*/ 	.word	0x00009430
        /*02ac*/ 	.word	0x0000000f
        /*02b0*/ 	.word	0x00000008
        /*02b4*/ 	.short	0x010a
        /*02b6*/ 	.byte	0x3f
	.zero		1


	//   ....[34]....
        /*02b8*/ 	.word	0x00009500
        /*02bc*/ 	.word	0x0000000f
        /*02c0*/ 	.word	0x00000020
        /*02c4*/ 	.short	0x010a
        /*02c6*/ 	.byte	0x3f
	.zero		1


	//   ....[35]....
        /*02c8*/ 	.word	0x000095e0
        /*02cc*/ 	.word	0x00000005
        /*02d0*/ 	.word	0x00000000
        /*02d4*/ 	.short	0x010a
        /*02d6*/ 	.byte	0x3f
	.zero		1


	//   ....[36]....
        /*02d8*/ 	.word	0x00009630
        /*02dc*/ 	.word	0x00000007
        /*02e0*/ 	.word	0x00000000
        /*02e4*/ 	.short	0x010a
        /*02e6*/ 	.byte	0x3f
	.zero		1


	//   ....[37]....
        /*02e8*/ 	.word	0x00009680
        /*02ec*/ 	.word	0x00000006
        /*02f0*/ 	.word	0x00000000
        /*02f4*/ 	.short	0x010a
        /*02f6*/ 	.byte	0x3f
	.zero		1


	//----- nvinfo : EIATTR_NUM_MBARRIERS
	.align		4
.L_28:
        /*02f8*/ 	.byte	0x03, 0x38
        /*02fa*/ 	.short	0x000e


	//----- nvinfo : EIATTR_EXIT_INSTR_OFFSETS
	.align		4
        /*02fc*/ 	.byte	0x04, 0x1c
        /*02fe*/ 	.short	(.L_30 - .L_29)


	//   ....[0]....
.L_29:
        /*0300*/ 	.word	0x00001440


	//   ....[1]....
        /*0304*/ 	.word	0x000014a0


	//   ....[2]....
        /*0308*/ 	.word	0x000082e0


	//   ....[3]....
        /*030c*/ 	.word	0x00008310


	//   ....[4]....
        /*0310*/ 	.word	0x00009310


	//----- nvinfo : EIATTR_MAX_THREADS
	.align		4
.L_30:
        /*0314*/ 	.byte	0x04, 0x05
        /*0316*/ 	.short	(.L_32 - .L_31)
.L_31:
        /*0318*/ 	.word	0x00000180
        /*031c*/ 	.word	0x00000001
        /*0320*/ 	.word	0x00000001


	//----- nvinfo : EIATTR_CRS_STACK_SIZE
	.align		4
.L_32:
        /*0324*/ 	.byte	0x04, 0x1e
        /*0326*/ 	.short	(.L_34 - .L_33)
.L_33:
        /*0328*/ 	.word	0x00000000


	//----- nvinfo : EIATTR_CBANK_PARAM_SIZE
	.align		4
.L_34:
        /*032c*/ 	.byte	0x03, 0x19
        /*032e*/ 	.short	0x0470


	//----- nvinfo : EIATTR_PARAM_CBANK
	.align		4
        /*0330*/ 	.byte	0x04, 0x0a
        /*0332*/ 	.short	(.L_36 - .L_35)
	.align		4
.L_35:
        /*0334*/ 	.word	index@(.nv.constant0._ZN7cutlass13device_kernelINS_4gemm6kernel13GemmUniversalIN4cute5tupleIJiiiiEEENS1_10collective13CollectiveMmaINS1_37MainloopSm90TmaGmmaWarpSpecializedFP8ILi4ENS5_IJNS4_1CILi2EEENSA_ILi1EEESC_EEENS1_32KernelTmaWarpSpecializedPingpongEEENS5_IJNSA_ILi64EEENSA_ILi128EEESG_EEENS_12float_e4m3_tENS5_IJlSC_lEEESJ_SK_NS4_8TiledMMAINS4_8MMA_AtomIJNS4_4SM904GMMA31MMA_64x128x32_F32E4M3E4M3_SS_TNILNSO_7ScaleInE1ELSQ_1EEEEEENS4_6LayoutINS5_IJSC_SC_SC_EEENS5_IJNSA_ILi0EEESV_SV_EEEEENS5_IJNS4_10UnderscoreESY_SY_EEEEENS4_13SM90_TMA_LOADENS4_14ComposedLayoutINS4_7SwizzleILi2ELi4ELi3EEENS4_18smem_ptr_flag_bitsILi8EEENST_INS5_IJNSA_ILi8EEESG_EEENS5_IJSG_SC_EEEEEEEvNS4_8identityENS4_23SM90_TMA_LOAD_MULTICASTES1B_vS1C_EENS_8epilogue10collective6detail29Sm90TmaWarpSpecializedAdapterINS1G_15DefaultEpilogueISJ_SK_SK_NS1F_6thread17LinearCombinationISJ_Li1EffLNS1K_9ScaleType4KindE0ELNS_15FloatRoundStyleE2ESJ_EENS1_15EpilogueDefaultEEEEEvvEEEEvNT_6ParamsE)
        /*0338*/ 	.short	0x0210
        /*033a*/ 	.short	0x0470


	//----- nvinfo : EIATTR_SW_WAR
	.align		4
.L_36:
        /*033c*/ 	.byte	0x04, 0x36
        /*033e*/ 	.short	(.L_38 - .L_37)
.L_37:
        /*0340*/ 	.word	0x00000008
.L_38:


//--------------------- .nv.callgraph             --------------------------
	.section	.nv.callgraph,"",@"SHT_CUDA_CALLGRAPH"
	.align	4
	.sectionentsize	8
	.align		4
        /*0000*/ 	.word	0x00000000
	.align		4
        /*0004*/ 	.word	0xffffffff
	.align		4
        /*0008*/ 	.word	0x00000000
	.align		4
        /*000c*/ 	.word	0xfffffffe
	.align		4
        /*0010*/ 	.word	0x00000000
	.align		4
        /*0014*/ 	.word	0xfffffffd
	.align		4
        /*0018*/ 	.word	0x00000000
	.align		4
        /*001c*/ 	.word	0xfffffffc


//--------------------- .nv.constant4             --------------------------
	.section	.nv.constant4,"a",@progbits
	.align	8
	.align		8
.nv.constant4:
        /*0000*/ 	.dword	_ZN39_INTERNAL_ee7e93be_4_k_cu_ad148714_37114cuda3std3__45__cpo5beginE
	.align		8
        /*0008*/ 	.dword	_ZN39_INTERNAL_ee7e93be_4_k_cu_ad148714_37114cuda3std3__45__cpo3endE
	.align		8
        /*0010*/ 	.dword	_ZN39_INTERNAL_ee7e93be_4_k_cu_ad148714_37114cuda3std3__45__cpo6cbeginE
	.align		8
        /*0018*/ 	.dword	_ZN39_INTERNAL_ee7e93be_4_k_cu_ad148714_37114cuda3std3__45__cpo4cendE
	.align		8
        /*0020*/ 	.dword	_ZN39_INTERNAL_ee7e93be_4_k_cu_ad148714_37114cuda3std3__441_GLOBAL__N__ee7e93be_4_k_cu_ad148714_37116ignoreE
	.align		8
        /*0028*/ 	.dword	_ZN39_INTERNAL_ee7e93be_4_k_cu_ad148714_37114cuda3std3__419piecewise_constructE
	.align		8
        /*0030*/ 	.dword	_ZN39_INTERNAL_ee7e93be_4_k_cu_ad148714_37114cuda3std3__48in_placeE
	.align		8
        /*0038*/ 	.dword	_ZN39_INTERNAL_ee7e93be_4_k_cu_ad148714_37114cuda3std6ranges3__45__cpo4swapE
	.align		8
        /*0040*/ 	.dword	_ZN39_INTERNAL_ee7e93be_4_k_cu_ad148714_37114cuda3std6ranges3__45__cpo9iter_moveE
	.align		8
        /*0048*/ 	.dword	_ZN39_INTERNAL_ee7e93be_4_k_cu_ad148714_37114cute7productE
	.align		8
        /*0050*/ 	.dword	_ZN39_INTERNAL_ee7e93be_4_k_cu_ad148714_37114cute1_E


//--------------------- .text._ZN7cutlass13device_kernelINS_4gemm6kernel13GemmUniversalIN4cute5tupleIJiiiiEEENS1_10collective13CollectiveMmaINS1_37MainloopSm90TmaGmmaWarpSpecializedFP8ILi4ENS5_IJNS4_1CILi2EEENSA_ILi1EEESC_EEENS1_32KernelTmaWarpSpecializedPingpongEEENS5_IJNSA_ILi64EEENSA_ILi128EEESG_EEENS_12float_e4m3_tENS5_IJlSC_lEEESJ_SK_NS4_8TiledMMAINS4_8MMA_AtomIJNS4_4SM904GMMA31MMA_64x128x32_F32E4M3E4M3_SS_TNILNSO_7ScaleInE1ELSQ_1EEEEEENS4_6LayoutINS5_IJSC_SC_SC_EEENS5_IJNSA_ILi0EEESV_SV_EEEEENS5_IJNS4_10UnderscoreESY_SY_EEEEENS4_13SM90_TMA_LOADENS4_14ComposedLayoutINS4_7SwizzleILi2ELi4ELi3EEENS4_18smem_ptr_flag_bitsILi8EEENST_INS5_IJNSA_ILi8EEESG_EEENS5_IJSG_SC_EEEEEEEvNS4_8identityENS4_23SM90_TMA_LOAD_MULTICASTES1B_vS1C_EENS_8epilogue10collective6detail29Sm90TmaWarpSpecializedAdapterINS1G_15DefaultEpilogueISJ_SK_SK_NS1F_6thread17LinearCombinationISJ_Li1EffLNS1K_9ScaleType4KindE0ELNS_15FloatRoundStyleE2ESJ_EENS1_15EpilogueDefaultEEEEEvvEEEEvNT_6ParamsE --------------------------
	.section	.text._ZN7cutlass13device_kernelINS_4gemm6kernel13GemmUniversalIN4cute5tupleIJiiiiEEENS1_10collective13CollectiveMmaINS1_37MainloopSm90TmaGmmaWarpSpecializedFP8ILi4ENS5_IJNS4_1CILi2EEENSA_ILi1EEESC_EEENS1_32KernelTmaWarpSpecializedPingpongEEENS5_IJNSA_ILi64EEENSA_ILi128EEESG_EEENS_12float_e4m3_tENS5_IJlSC_lEEESJ_SK_NS4_8TiledMMAINS4_8MMA_AtomIJNS4_4SM904GMMA31MMA_64x128x32_F32E4M3E4M3_SS_TNILNSO_7ScaleInE1ELSQ_1EEEEEENS4_6LayoutINS5_IJSC_SC_SC_EEENS5_IJNSA_ILi0EEESV_SV_EEEEENS5_IJNS4_10UnderscoreESY_SY_EEEEENS4_13SM90_TMA_LOADENS4_14ComposedLayoutINS4_7SwizzleILi2ELi4ELi3EEENS4_18smem_ptr_flag_bitsILi8EEENST_INS5_IJNSA_ILi8EEESG_EEENS5_IJSG_SC_EEEEEEEvNS4_8identityENS4_23SM90_TMA_LOAD_MULTICASTES1B_vS1C_EENS_8epilogue10collective6detail29Sm90TmaWarpSpecializedAdapterINS1G_15DefaultEpilogueISJ_SK_SK_NS1F_6thread17LinearCombinationISJ_Li1EffLNS1K_9ScaleType4KindE0ELNS_15FloatRoundStyleE2ESJ_EENS1_15EpilogueDefaultEEEEEvvEEEEvNT_6ParamsE,"ax",@progbits
	.align	128
.text._ZN7cutlass13device_kernelINS_4gemm6kernel13GemmUniversalIN4cute5tupleIJiiiiEEENS1_10collective13CollectiveMmaINS1_37MainloopSm90TmaGmmaWarpSpecializedFP8ILi4ENS5_IJNS4_1CILi2EEENSA_ILi1EEESC_EEENS1_32KernelTmaWarpSpecializedPingpongEEENS5_IJNSA_ILi64EEENSA_ILi128EEESG_EEENS_12float_e4m3_tENS5_IJlSC_lEEESJ_SK_NS4_8TiledMMAINS4_8MMA_AtomIJNS4_4SM904GMMA31MMA_64x128x32_F32E4M3E4M3_SS_TNILNSO_7ScaleInE1ELSQ_1EEEEEENS4_6LayoutINS5_IJSC_SC_SC_EEENS5_IJNSA_ILi0EEESV_SV_EEEEENS5_IJNS4_10UnderscoreESY_SY_EEEEENS4_13SM90_TMA_LOADENS4_14ComposedLayoutINS4_7SwizzleILi2ELi4ELi3EEENS4_18smem_ptr_flag_bitsILi8EEENST_INS5_IJNSA_ILi8EEESG_EEENS5_IJSG_SC_EEEEEEEvNS4_8identityENS4_23SM90_TMA_LOAD_MULTICASTES1B_vS1C_EENS_8epilogue10collective6detail29Sm90TmaWarpSpecializedAdapterINS1G_15DefaultEpilogueISJ_SK_SK_NS1F_6thread17LinearCombinationISJ_Li1EffLNS1K_9ScaleType4KindE0ELNS_15FloatRoundStyleE2ESJ_EENS1_15EpilogueDefaultEEEEEvvEEEEvNT_6ParamsE:
        .type           _ZN7cutlass13device_kernelINS_4gemm6kernel13GemmUniversalIN4cute5tupleIJiiiiEEENS1_10collective13CollectiveMmaINS1_37MainloopSm90TmaGmmaWarpSpecializedFP8ILi4ENS5_IJNS4_1CILi2EEENSA_ILi1EEESC_EEENS1_32KernelTmaWarpSpecializedPingpongEEENS5_IJNSA_ILi64EEENSA_ILi128EEESG_EEENS_12float_e4m3_tENS5_IJlSC_lEEESJ_SK_NS4_8TiledMMAINS4_8MMA_AtomIJNS4_4SM904GMMA31MMA_64x128x32_F32E4M3E4M3_SS_TNILNSO_7ScaleInE1ELSQ_1EEEEEENS4_6LayoutINS5_IJSC_SC_SC_EEENS5_IJNSA_ILi0EEESV_SV_EEEEENS5_IJNS4_10UnderscoreESY_SY_EEEEENS4_13SM90_TMA_LOADENS4_14ComposedLayoutINS4_7SwizzleILi2ELi4ELi3EEENS4_18smem_ptr_flag_bitsILi8EEENST_INS5_IJNSA_ILi8EEESG_EEENS5_IJSG_SC_EEEEEEEvNS4_8identityENS4_23SM90_TMA_LOAD_MULTICASTES1B_vS1C_EENS_8epilogue10collective6detail29Sm90TmaWarpSpecializedAdapterINS1G_15DefaultEpilogueISJ_SK_SK_NS1F_6thread17LinearCombinationISJ_Li1EffLNS1K_9ScaleType4KindE0ELNS_15FloatRoundStyleE2ESJ_EENS1_15EpilogueDefaultEEEEEvvEEEEvNT_6ParamsE,@function
        .size           _ZN7cutlass13device_kernelINS_4gemm6kernel13GemmUniversalIN4cute5tupleIJiiiiEEENS1_10collective13CollectiveMmaINS1_37MainloopSm90TmaGmmaWarpSpecializedFP8ILi4ENS5_IJNS4_1CILi2EEENSA_ILi1EEESC_EEENS1_32KernelTmaWarpSpecializedPingpongEEENS5_IJNSA_ILi64EEENSA_ILi128EEESG_EEENS_12float_e4m3_tENS5_IJlSC_lEEESJ_SK_NS4_8TiledMMAINS4_8MMA_AtomIJNS4_4SM904GMMA31MMA_64x128x32_F32E4M3E4M3_SS_TNILNSO_7ScaleInE1ELSQ_1EEEEEENS4_6LayoutINS5_IJSC_SC_SC_EEENS5_IJNSA_ILi0EEESV_SV_EEEEENS5_IJNS4_10UnderscoreESY_SY_EEEEENS4_13SM90_TMA_LOADENS4_14ComposedLayoutINS4_7SwizzleILi2ELi4ELi3EEENS4_18smem_ptr_flag_bitsILi8EEENST_INS5_IJNSA_ILi8EEESG_EEENS5_IJSG_SC_EEEEEEEvNS4_8identityENS4_23SM90_TMA_LOAD_MULTICASTES1B_vS1C_EENS_8epilogue10collective6detail29Sm90TmaWarpSpecializedAdapterINS1G_15DefaultEpilogueISJ_SK_SK_NS1F_6thread17LinearCombinationISJ_Li1EffLNS1K_9ScaleType4KindE0ELNS_15FloatRoundStyleE2ESJ_EENS1_15EpilogueDefaultEEEEEvvEEEEvNT_6ParamsE,(.L_x_207 - _ZN7cutlass13device_kernelINS_4gemm6kernel13GemmUniversalIN4cute5tupleIJiiiiEEENS1_10collective13CollectiveMmaINS1_37MainloopSm90TmaGmmaWarpSpecializedFP8ILi4ENS5_IJNS4_1CILi2EEENSA_ILi1EEESC_EEENS1_32KernelTmaWarpSpecializedPingpongEEENS5_IJNSA_ILi64EEENSA_ILi128EEESG_EEENS_12float_e4m3_tENS5_IJlSC_lEEESJ_SK_NS4_8TiledMMAINS4_8MMA_AtomIJNS4_4SM904GMMA31MMA_64x128x32_F32E4M3E4M3_SS_TNILNSO_7ScaleInE1ELSQ_1EEEEEENS4_6LayoutINS5_IJSC_SC_SC_EEENS5_IJNSA_ILi0EEESV_SV_EEEEENS5_IJNS4_10UnderscoreESY_SY_EEEEENS4_13SM90_TMA_LOADENS4_14ComposedLayoutINS4_7SwizzleILi2ELi4ELi3EEENS4_18smem_ptr_flag_bitsILi8EEENST_INS5_IJNSA_ILi8EEESG_EEENS5_IJSG_SC_EEEEEEEvNS4_8identityENS4_23SM90_TMA_LOAD_MULTICASTES1B_vS1C_EENS_8epilogue10collective6detail29Sm90TmaWarpSpecializedAdapterINS1G_15DefaultEpilogueISJ_SK_SK_NS1F_6thread17LinearCombinationISJ_Li1EffLNS1K_9ScaleType4KindE0ELNS_15FloatRoundStyleE2ESJ_EENS1_15EpilogueDefaultEEEEEvvEEEEvNT_6ParamsE)
        .other          _ZN7cutlass13device_kernelINS_4gemm6kernel13GemmUniversalIN4cute5tupleIJiiiiEEENS1_10collective13CollectiveMmaINS1_37MainloopSm90TmaGmmaWarpSpecializedFP8ILi4ENS5_IJNS4_1CILi2EEENSA_ILi1EEESC_EEENS1_32KernelTmaWarpSpecializedPingpongEEENS5_IJNSA_ILi64EEENSA_ILi128EEESG_EEENS_12float_e4m3_tENS5_IJlSC_lEEESJ_SK_NS4_8TiledMMAINS4_8MMA_AtomIJNS4_4SM904GMMA31MMA_64x128x32_F32E4M3E4M3_SS_TNILNSO_7ScaleInE1ELSQ_1EEEEEENS4_6LayoutINS5_IJSC_SC_SC_EEENS5_IJNSA_ILi0EEESV_SV_EEEEENS5_IJNS4_10UnderscoreESY_SY_EEEEENS4_13SM90_TMA_LOADENS4_14ComposedLayoutINS4_7SwizzleILi2ELi4ELi3EEENS4_18smem_ptr_flag_bitsILi8EEENST_INS5_IJNSA_ILi8EEESG_EEENS5_IJSG_SC_EEEEEEEvNS4_8identityENS4_23SM90_TMA_LOAD_MULTICASTES1B_vS1C_EENS_8epilogue10collective6detail29Sm90TmaWarpSpecializedAdapterINS1G_15DefaultEpilogueISJ_SK_SK_NS1F_6thread17LinearCombinationISJ_Li1EffLNS1K_9ScaleType4KindE0ELNS_15FloatRoundStyleE2ESJ_EENS1_15EpilogueDefaultEEEEEvvEEEEvNT_6ParamsE,@"STO_CUDA_ENTRY STV_DEFAULT"
_ZN7cutlass13device_kernelINS_4gemm6kernel13GemmUniversalIN4cute5tupleIJiiiiEEENS1_10collective13CollectiveMmaINS1_37MainloopSm90TmaGmmaWarpSpecializedFP8ILi4ENS5_IJNS4_1CILi2EEENSA_ILi1EEESC_EEENS1_32KernelTmaWarpSpecializedPingpongEEENS5_IJNSA_ILi64EEENSA_ILi128EEESG_EEENS_12float_e4m3_tENS5_IJlSC_lEEESJ_SK_NS4_8TiledMMAINS4_8MMA_AtomIJNS4_4SM904GMMA31MMA_64x128x32_F32E4M3E4M3_SS_TNILNSO_7ScaleInE1ELSQ_1EEEEEENS4_6LayoutINS5_IJSC_SC_SC_EEENS5_IJNSA_ILi0EEESV_SV_EEEEENS5_IJNS4_10UnderscoreESY_SY_EEEEENS4_13SM90_TMA_LOADENS4_14ComposedLayoutINS4_7SwizzleILi2ELi4ELi3EEENS4_18smem_ptr_flag_bitsILi8EEENST_INS5_IJNSA_ILi8EEESG_EEENS5_IJSG_SC_EEEEEEEvNS4_8identityENS4_23SM90_TMA_LOAD_MULTICASTES1B_vS1C_EENS_8epilogue10collective6detail29Sm90TmaWarpSpecializedAdapterINS1G_15DefaultEpilogueISJ_SK_SK_NS1F_6thread17LinearCombinationISJ_Li1EffLNS1K_9ScaleType4KindE0ELNS_15FloatRoundStyleE2ESJ_EENS1_15EpilogueDefaultEEEEEvvEEEEvNT_6ParamsE:
[----:B------:R-:W-:Y:S01]  /*0000*/  LDC R1, c[0x0][0x28] ;  /* 0x00000a00ff017b82 */ /* 0x000fe20000000800 */
[----:B------:R-:W0:Y:S01]  /*0010*/  S2R R8, SR_TID.X ;  /* 0x0000000000087919 */ /* 0x000e220000002100 */
[----:B------:R-:W-:Y:S01]  /*0020*/  ELECT P0, URZ, PT ;  /* 0x00000000003f782f */ /* 0x000fe20003800000 */
[----:B------:R-:W-:Y:S01]  /*0030*/  BSSY B0, `(.L_x_0) ;  /* 0x0000014000007945 */ /* 0x000fe20003800000 */
[----:B0-----:R-:W-:-:S05]  /*0040*/  SHF.R.U32.HI R0, RZ, 0x5, R8 ;  /* 0x00000005ff007819 */ /* 0x001fca0000011608 */
[----:B------:R-:W0:Y:S02]  /*0050*/  SHFL.IDX PT, R2, R0, RZ, 0x1f ;  /* 0x00001fff00027589 */ /* 0x000e2400000e0000 */
[----:B0-----:R-:W-:Y:S02]  /*0060*/  R2UR UR6, R2 ;  /* 0x00000000020672ca */ /* 0x001fe400000e0000 */
[----:B------:R-:W-:-:S05]  /*0070*/  SHF.R.U32.HI R2, RZ, 0x7, R8 ;  /* 0x00000007ff027819 */ /* 0x000fca0000011608 */
[----:B------:R0:W1:Y:S06]  /*0080*/  SHFL.IDX PT, R3, R2, RZ, 0x1f ;  /* 0x00001fff02037589 */ /* 0x00006c00000e0000 */
[----:B------:R-:W-:Y:S02]  /*0090*/  USHF.R.S32.HI UR4, URZ, 0x1f, UR6 ;  /* 0x0000001f3f047899 */ /* 0x000fe40008011406 */
[----:B------:R-:W-:Y:S02]  /*00a0*/  ISETP.NE.OR P0, PT, RZ, UR6, !P0 ;  /* 0x00000006ff007c0c */ /* 0x000fe4000c705670 */
[----:B------:R-:W-:-:S04]  /*00b0*/  ULEA.HI UR4, UR4, UR6, URZ, 0x2 ;  /* 0x0000000604047291 */ /* 0x000fc8000f8f103f */
[----:B------:R-:W-:-:S04]  /*00c0*/  ULOP3.LUT UR4, UR4, 0xfffffffc, URZ, 0xc0, !UPT ;  /* 0xfffffffc04047892 */ /* 0x000fc8000f8ec03f */
[----:B------:R-:W-:-:S03]  /*00d0*/  UIADD3 UR6, UR6, -UR4, URZ ;  /* 0x8000000406067290 */ /* 0x000fc6000fffe03f */
[----:B0-----:R-:W-:Y:S09]  /*00e0*/  @P0 BRA `(.L_x_1) ;  /* 0x0000000000200947 */ /* 0x001ff20003800000 */
[----:B------:R-:W-:Y:S02]  /*00f0*/  ULDC.64 UR4, c[0x0][0x198] ;  /* 0x0000660000047ab9 */ /* 0x000fe40000000a00 */
[----:B------:R-:W-:Y:S02]  /*0100*/  UIADD3 UR8, UP0, UR4, 0xf0, URZ ;  /* 0x000000f004087890 */ /* 0x000fe4000ff1e03f */
[----:B------:R-:W-:Y:S02]  /*0110*/  UIADD3 UR4, UP1, UR4, 0x1f0, URZ ;  /* 0x000001f004047890 */ /* 0x000fe4000ff3e03f */
[----:B------:R-:W-:Y:S02]  /*0120*/  UIADD3.X UR9, URZ, UR5, URZ, UP0, !UPT ;  /* 0x000000053f097290 */ /* 0x000fe400087fe43f */
[----:B------:R-:W-:-:S07]  /*0130*/  UIADD3.X UR5, URZ, UR5, URZ, UP1, !UPT ;  /* 0x000000053f057290 */ /* 0x000fce0008ffe43f */
[----:B------:R0:W-:Y:S02]  /*0140*/  UTMACCTL.PF [UR8] ;  /* 0x00000000080079b9 */ /* 0x0001e40008040000 */
[----:B------:R0:W-:Y:S02]  /*0150*/  UTMACCTL.PF [UR4] ;  /* 0x00000000040079b9 */ /* 0x0001e40008040000 */
[----:B0-----:R-:W-:Y:S01]  /*0160*/  NOP ;  /* 0x0000000000007918 */ /* 0x001fe20000000000 */
.L_x_1:
[----:B------:R-:W-:Y:S05]  /*0170*/  BSYNC B0 ;  /* 0x0000000000007941 */ /* 0x000fea0003800000 */
.L_x_0:
[----:B------:R-:W0:Y:S01]  /*0180*/  SHFL.IDX PT, R4, R0, RZ, 0x1f ;  /* 0x00001fff00047589 */ /* 0x000e2200000e0000 */
[----:B-1----:R-:W-:Y:S01]  /*0190*/  R2UR UR17, R3 ;  /* 0x00000000031172ca */ /* 0x002fe200000e0000 */
[----:B------:R-:W-:-:S04]  /*01a0*/  UISETP.NE.AND UP0, UPT, UR6, 0x3, UPT ;  /* 0x000000030600788c */ /* 0x000fc8000bf05270 */
[----:B------:R-:W-:-:S08]  /*01b0*/  UISETP.EQ.OR UP0, UPT, UR6, URZ, !UP0 ;  /* 0x0000003f0600728c */ /* 0x000fd0000c702670 */
[----:B------:R-:W-:Y:S02]  /*01c0*/  UIADD3 UR18, UR17, -0x1, URZ ;  /* 0xffffffff11127890 */ /* 0x000fe4000fffe03f */
[----:B------:R-:W-:Y:S02]  /*01d0*/  UISETP.EQ.AND UP0, UPT, UR17, URZ, UP0 ;  /* 0x0000003f1100728c */ /* 0x000fe40008702270 */
[----:B------:R-:W-:Y:S02]  /*01e0*/  UISETP.GE.U32.AND UP1, UPT, UR18, 0x2, UPT ;  /* 0x000000021200788c */ /* 0x000fe4000bf26070 */
[----:B------:R-:W-:Y:S01]  /*01f0*/  USEL UR7, URZ, 0x1, !UP0 ;  /* 0x000000013f077887 */ /* 0x000fe2000c000000 */
[----:B0-----:R-:W-:-:S03]  /*0200*/  ISETP.NE.AND P0, PT, R4, RZ, PT ;  /* 0x000000ff0400720c */ /* 0x001fc60003f05270 */
[----:B------:R-:W-:-:S10]  /*0210*/  USEL UR7, UR7, 0x2, UP1 ;  /* 0x0000000207077887 */ /* 0x000fd40008800000 */
[----:B------:R-:W-:Y:S05]  /*0220*/  @P0 BRA `(.L_x_2) ;  /* 0x0000000000580947 */ /* 0x000fea0003800000 */
[----:B------:R-:W0:Y:S01]  /*0230*/  S2UR UR10, SR_CgaCtaId ;  /* 0x00000000000a79c3 */ /* 0x000e220000008800 */
[----:B------:R-:W-:Y:S01]  /*0240*/  UMOV UR4, 0x400 ;  /* 0x0000040000047882 */ /* 0x000fe20000000000 */
[----:B------:R-:W-:Y:S01]  /*0250*/  UMOV UR5, 0x1 ;  /* 0x0000000100057882 */ /* 0x000fe20000000000 */
[----:B------:R-:W-:Y:S01]  /*0260*/  UMOV UR8, 0x2 ;  /* 0x0000000200087882 */ /* 0x000fe20000000000 */
[----:B------:R-:W-:Y:S01]  /*0270*/  ELECT P0, URZ, PT ;  /* 0x00000000003f782f */ /* 0x000fe20003800000 */
[----:B------:R-:W-:-:S04]  /*0280*/  UIADD3 UR8, -UR8, 0x100000, URZ ;  /* 0x0010000008087890 */ /* 0x000fc8000fffe13f */
[----:B------:R-:W-:Y:S02]  /*0290*/  USHF.L.U32 UR9, UR8, 0xb, URZ ;  /* 0x0000000b08097899 */ /* 0x000fe4000800063f */
[----:B------:R-:W-:Y:S02]  /*02a0*/  USHF.L.U32 UR8, UR8, 0x1, URZ ;  /* 0x0000000108087899 */ /* 0x000fe4000800063f */
[----:B0-----:R-:W-:Y:S02]  /*02b0*/  ULEA UR10, UR10, UR4, 0x18 ;  /* 0x000000040a0a7291 */ /* 0x001fe4000f8ec03f */
[----:B------:R-:W-:-:S04]  /*02c0*/  UIADD3 UR4, -UR5, 0x100000, URZ ;  /* 0x0010000005047890 */ /* 0x000fc8000fffe13f */
[----:B------:R-:W-:Y:S02]  /*02d0*/  USHF.L.U32 UR5, UR4, 0xb, URZ ;  /* 0x0000000b04057899 */ /* 0x000fe4000800063f */
[----:B------:R-:W-:Y:S01]  /*02e0*/  USHF.L.U32 UR4, UR4, 0x1, URZ ;  /* 0x0000000104047899 */ /* 0x000fe2000800063f */
[----:B------:R-:W0:Y:S11]  /*02f0*/  FENCE.VIEW.ASYNC.S ;  /* 0x00000000000073c6 */ /* 0x000e360000000000 */
[----:B0-----:R0:W1:Y:S01]  /*0300*/  SYNCS.EXCH.64 URZ, [UR10], UR4 ;  /* 0x000000040a3f75b2 */ /* 0x0010620008000100 */
[----:B------:R0:W2:Y:S01]  /*0310*/  SYNCS.EXCH.64 URZ, [UR10+0x20], UR8 ;  /* 0x000020080a3f75b2 */ /* 0x0000a20008000100 */
[----:B------:R0:W3:Y:S01]  /*0320*/  SYNCS.EXCH.64 URZ, [UR10+0x8], UR4 ;  /* 0x000008040a3f75b2 */ /* 0x0000e20008000100 */
[----:B------:R0:W4:Y:S01]  /*0330*/  SYNCS.EXCH.64 URZ, [UR10+0x28], UR8 ;  /* 0x000028080a3f75b2 */ /* 0x0001220008000100 */
[----:B------:R0:W0:Y:S01]  /*0340*/  SYNCS.EXCH.64 URZ, [UR10+0x10], UR4 ;  /* 0x000010040a3f75b2 */ /* 0x0000220008000100 */
[----:B------:R0:W0:Y:S01]  /*0350*/  SYNCS.EXCH.64 URZ, [UR10+0x30], UR8 ;  /* 0x000030080a3f75b2 */ /* 0x0000220008000100 */
[----:B------:R0:W0:Y:S01]  /*0360*/  SYNCS.EXCH.64 URZ, [UR10+0x18], UR4 ;  /* 0x000018040a3f75b2 */ /* 0x0000220008000100 */
[----:B------:R0:W0:Y:S01]  /*0370*/  SYNCS.EXCH.64 URZ, [UR10+0x38], UR8 ;  /* 0x000038080a3f75b2 */ /* 0x0000220008000100 */
[----:B------:R-:W-:Y:S01]  /*0380*/  NOP ;  /* 0x0000000000007918 */ /* 0x000fe20000000000 */
.L_x_2:
[----:B------:R-:W5:Y:S01]  /*0390*/  S2UR UR11, SR_CTAID.X ;  /* 0x00000000000b79c3 */ /* 0x000f620000002500 */
[----:B------:R-:W1:Y:S01]  /*03a0*/  SHFL.IDX PT, R5, R0, RZ, 0x1f ;  /* 0x00001fff00057589 */ /* 0x000e6200000e0000 */
[----:B------:R-:W-:Y:S02]  /*03b0*/  SHF.R.S32.HI R3, RZ, 0x1f, R8 ;  /* 0x0000001fff037819 */ /* 0x000fe40000011408 */
[----:B------:R-:W-:Y:S01]  /*03c0*/  ELECT P0, URZ, PT ;  /* 0x00000000003f782f */ /* 0x000fe20003800000 */
[----:B------:R-:W-:Y:S01]  /*03d0*/  NOP ;  /* 0x0000000000007918 */ /* 0x000fe20000000000 */
[----:B------:R2:W3:Y:S01]  /*03e0*/  SHFL.IDX PT, R6, R0, RZ, 0x1f ;  /* 0x00001fff00067589 */ /* 0x0004e200000e0000 */
[----:B------:R-:W-:Y:S01]  /*03f0*/  LEA.HI R3, R3, R8, RZ, 0x7 ;  /* 0x0000000803037211 */ /* 0x000fe200078f38ff */
[----:B0-----:R-:W-:Y:S01]  /*0400*/  ULDC UR4, c[0x0][0x150] ;  /* 0x0000540000047ab9 */ /* 0x001fe20000000800 */
[----:B------:R-:W0:Y:S01]  /*0410*/  S2UR UR9, SR_CTAID.Y ;  /* 0x00000000000979c3 */ /* 0x000e220000002600 */
[----:B------:R-:W-:-:S02]  /*0420*/  ELECT P1, URZ, PT ;  /* 0x00000000003f782f */ /* 0x000fc40003820000 */
[----:B------:R-:W-:Y:S01]  /*0430*/  LOP3.LUT R3, R3, 0xffffff80, RZ, 0xc0, !PT ;  /* 0xffffff8003037812 */ /* 0x000fe200078ec0ff */
[----:B------:R-:W-:Y:S01]  /*0440*/  ULDC UR8, c[0x0][0x144] ;  /* 0x0000510000087ab9 */ /* 0x000fe20000000800 */
[----:B------:R-:W-:Y:S01]  /*0450*/  UMOV UR20, 0x80 ;  /* 0x0000008000147882 */ /* 0x000fe20000000000 */
[----:B------:R-:W-:Y:S01]  /*0460*/  NOP ;  /* 0x0000000000007918 */ /* 0x000fe20000000000 */
[----:B------:R-:W-:Y:S01]  /*0470*/  ULDC UR19, c[0x0][0x148] ;  /* 0x0000520000137ab9 */ /* 0x000fe20000000800 */
[----:B------:R-:W-:Y:S01]  /*0480*/  IMAD.IADD R9, R8, 0x1, -R3 ;  /* 0x0000000108097824 */ /* 0x000fe200078e0a03 */
[----:B------:R0:W0:Y:S01]  /*0490*/  SHFL.IDX PT, R15, R2, RZ, 0x1f ;  /* 0x00001fff020f7589 */ /* 0x00002200000e0000 */
[----:B------:R-:W-:-:S03]  /*04a0*/  ISETP.NE.AND P2, PT, RZ, UR17, PT ;  /* 0x00000011ff007c0c */ /* 0x000fc6000bf45270 */
[----:B------:R-:W-:Y:S02]  /*04b0*/  SHF.R.S32.HI R12, RZ, 0x1f, R9 ;  /* 0x0000001fff0c7819 */ /* 0x000fe40000011409 */
[----:B-----5:R-:W-:Y:S02]  /*04c0*/  I2FP.F32.U32 R7, UR11 ;  /* 0x0000000b00077c45 */ /* 0x020fe40008201000 */
[----:B------:R-:W-:Y:S02]  /*04d0*/  LEA.HI R3, R12, R9, RZ, 0x3 ;  /* 0x000000090c037211 */ /* 0x000fe400078f18ff */
[----:B-1----:R-:W-:Y:S01]  /*04e0*/  ISETP.NE.OR P0, PT, R5, RZ, !P0 ;  /* 0x000000ff0500720c */ /* 0x002fe20004705670 */
[----:B------:R-:W-:Y:S01]  /*04f0*/  FMUL R7, R7, UR4 ;  /* 0x0000000407077c20 */ /* 0x000fe20008400000 */
[--C-:B------:R-:W-:Y:S01]  /*0500*/  SHF.R.S32.HI R5, RZ, 0x3, R3.reuse ;  /* 0x00000003ff057819 */ /* 0x100fe20000011403 */
[----:B------:R-:W-:Y:S01]  /*0510*/  ULDC UR4, c[0x0][0x154] ;  /* 0x0000550000047ab9 */ /* 0x000fe20000000800 */
[----:B--2---:R-:W-:Y:S01]  /*0520*/  SHF.R.S32.HI R0, RZ, 0x1f, R3 ;  /* 0x0000001fff007819 */ /* 0x004fe20000011403 */
[----:B------:R1:W2:Y:S01]  /*0530*/  F2I.U32.TRUNC.NTZ R10, R7 ;  /* 0x00000007000a7305 */ /* 0x0002a2000020f000 */
[----:B------:R-:W-:-:S02]  /*0540*/  SHF.R.S32.HI R3, RZ, 0x1f, R4 ;  /* 0x0000001fff037819 */ /* 0x000fc40000011404 */
[----:B---3--:R-:W-:Y:S02]  /*0550*/  ISETP.NE.OR P1, PT, R6, RZ, !P1 ;  /* 0x000000ff0600720c */ /* 0x008fe40004f25670 */
[----:B------:R-:W-:Y:S02]  /*0560*/  LEA.HI R0, R0, R5, RZ, 0x2 ;  /* 0x0000000500007211 */ /* 0x000fe400078f10ff */
[----:B------:R-:W-:Y:S01]  /*0570*/  LEA.HI R3, R3, R4, RZ, 0x2 ;  /* 0x0000000403037211 */ /* 0x000fe200078f10ff */
[----:B------:R-:W-:Y:S01]  /*0580*/  VOTEU.ALL UP0, P0 ;  /* 0x00000000003f7886 */ /* 0x000fe20000000000 */
[----:B------:R-:W-:Y:S02]  /*0590*/  LOP3.LUT R0, R0, 0xfffffffc, RZ, 0xc0, !PT ;  /* 0xfffffffc00007812 */ /* 0x000fe400078ec0ff */
[----:B------:R-:W-:Y:S02]  /*05a0*/  LOP3.LUT R3, R3, 0x3ffffffc, RZ, 0xc0, !PT ;  /* 0x3ffffffc03037812 */ /* 0x000fe400078ec0ff */
[----:B0-----:R-:W-:Y:S01]  /*05b0*/  I2FP.F32.U32 R6, UR9 ;  /* 0x0000000900067c45 */ /* 0x001fe20008201000 */
[----:B------:R-:W-:Y:S01]  /*05c0*/  IMAD.IADD R0, R5, 0x1, -R0 ;  /* 0x0000000105007824 */ /* 0x000fe200078e0a00 */
[----:B------:R-:W0:Y:S01]  /*05d0*/  @!UP0 S2UR UR13, SR_CgaCtaId ;  /* 0x00000000000d89c3 */ /* 0x000e220000008800 */
[----:B------:R-:W-:Y:S01]  /*05e0*/  IMAD.IADD R3, R4, 0x1, -R3 ;  /* 0x0000000104037824 */ /* 0x000fe200078e0a03 */
[----:B------:R-:W-:Y:S01]  /*05f0*/  VOTEU.ALL UP1, P1 ;  /* 0x00000000003f7886 */ /* 0x000fe20000820000 */
[----:B-1----:R-:W-:Y:S01]  /*0600*/  FMUL R7, R6, UR4 ;  /* 0x0000000406077c20 */ /* 0x002fe20008400000 */
[----:B--2---:R-:W-:Y:S01]  /*0610*/  R2UR UR4, R10 ;  /* 0x000000000a0472ca */ /* 0x004fe200000e0000 */
[----:B------:R-:W-:Y:S01]  /*0620*/  IMAD R0, R3, 0x4, R0 ;  /* 0x0000000403007824 */ /* 0x000fe200078e0200 */
[----:B------:R-:W-:Y:S01]  /*0630*/  @!UP0 UMOV UR12, 0x400 ;  /* 0x00000400000c8882 */ /* 0x000fe20000000000 */
[----:B------:R-:W-:Y:S01]  /*0640*/  @!UP1 UMOV UR15, 0x400 ;  /* 0x00000400000f9882 */ /* 0x000fe20000000000 */
[----:B------:R-:W1:Y:S01]  /*0650*/  @!UP1 S2UR UR16, SR_CgaCtaId ;  /* 0x00000000001099c3 */ /* 0x000e620000008800 */
[----:B------:R-:W2:Y:S01]  /*0660*/  F2I.U32.TRUNC.NTZ R7, R7 ;  /* 0x0000000700077305 */ /* 0x000ea2000020f000 */
[C---:B------:R-:W-:Y:S01]  /*0670*/  IMAD.SHL.U32 R3, R0.reuse, 0x4, RZ ;  /* 0x0000000400037824 */ /* 0x040fe200078e00ff */
[C---:B------:R-:W-:Y:S01]  /*0680*/  LEA.HI R4, R0.reuse, R0, RZ, 0x1 ;  /* 0x0000000000047211 */ /* 0x040fe200078f08ff */
[----:B------:R-:W-:Y:S01]  /*0690*/  VOTEU.ALL UP2, P1 ;  /* 0x00000000003f7886 */ /* 0x000fe20000840000 */
[----:B------:R-:W-:Y:S01]  /*06a0*/  VOTEU.ALL UP3, P1 ;  /* 0x00000000003f7886 */ /* 0x000fe20000860000 */
[----:B------:R-:W-:Y:S01]  /*06b0*/  VOTEU.ALL UP4, P1 ;  /* 0x00000000003f7886 */ /* 0x000fe20000880000 */
[----:B------:R-:W-:Y:S01]  /*06c0*/  LOP3.LUT R6, R0, 0xc, R3, 0x78, !PT ;  /* 0x0000000c00067812 */ /* 0x000fe200078e7803 */
[----:B------:R-:W-:Y:S01]  /*06d0*/  VOTEU.ALL UP5, P1 ;  /* 0x00000000003f7886 */ /* 0x000fe200008a0000 */
[----:B------:R-:W-:Y:S01]  /*06e0*/  LOP3.LUT R5, R4, 0xfffffffe, RZ, 0xc0, !PT ;  /* 0xfffffffe04057812 */ /* 0x000fe200078ec0ff */
[----:B------:R-:W-:Y:S01]  /*06f0*/  UIADD3 UR4, -UR4, URZ, URZ ;  /* 0x0000003f04047290 */ /* 0x000fe2000fffe13f */
[----:B------:R-:W3:Y:S03]  /*0700*/  LDC R3, c[0x0][0x140] ;  /* 0x00005000ff037b82 */ /* 0x000ee60000000800 */
[----:B------:R-:W-:Y:S01]  /*0710*/  UIMAD UR8, UR8, UR4, UR11 ;  /* 0x00000004080872a4 */ /* 0x000fe2000f8e020b */
[----:B------:R-:W-:Y:S01]  /*0720*/  IMAD.IADD R5, R0, 0x1, -R5 ;  /* 0x0000000100057824 */ /* 0x000fe200078e0a05 */
[----:B--2---:R-:W-:Y:S01]  /*0730*/  R2UR UR10, R7 ;  /* 0x00000000070a72ca */ /* 0x004fe200000e0000 */
[----:B------:R-:W-:Y:S01]  /*0740*/  UMOV UR4, 0x20 ;  /* 0x0000002000047882 */ /* 0x000fe20000000000 */
[----:B0-----:R-:W-:Y:S01]  /*0750*/  @!UP0 ULEA UR14, UR13, UR12, 0x18 ;  /* 0x0000000c0d0e8291 */ /* 0x001fe2000f8ec03f */
[----:B------:R-:W-:Y:S01]  /*0760*/  IMAD.MOV.U32 R7, RZ, RZ, 0x1 ;  /* 0x00000001ff077424 */ /* 0x000fe200078e00ff */
[----:B------:R-:W-:Y:S01]  /*0770*/  ISETP.NE.AND P3, PT, R5, UR8, PT ;  /* 0x0000000805007c0c */ /* 0x000fe2000bf65270 */
[----:B------:R-:W-:-:S04]  /*0780*/  @!UP0 UIADD3 UR4, -UR4, 0x100000, URZ ;  /* 0x0010000004048890 */ /* 0x000fc8000fffe13f */
[----:B------:R-:W-:Y:S02]  /*0790*/  @!UP0 USHF.L.U32 UR5, UR4, 0xb, URZ ;  /* 0x0000000b04058899 */ /* 0x000fe4000800063f */
[----:B------:R-:W-:Y:S02]  /*07a0*/  @!UP0 USHF.L.U32 UR4, UR4, 0x1, URZ ;  /* 0x0000000104048899 */ /* 0x000fe4000800063f */
[----:B------:R-:W-:-:S04]  /*07b0*/  @!UP1 UIADD3 UR12, -UR20, 0x100000, URZ ;  /* 0x00100000140c9890 */ /* 0x000fc8000fffe13f */
[----:B------:R-:W-:Y:S02]  /*07c0*/  @!UP1 USHF.L.U32 UR13, UR12, 0xb, URZ ;  /* 0x0000000b0c0d9899 */ /* 0x000fe4000800063f */
[----:B------:R-:W-:Y:S02]  /*07d0*/  @!UP1 USHF.L.U32 UR12, UR12, 0x1, URZ ;  /* 0x000000010c0c9899 */ /* 0x000fe4000800063f */
[----:B-1----:R-:W-:Y:S01]  /*07e0*/  @!UP1 ULEA UR15, UR16, UR15, 0x18 ;  /* 0x0000000f100f9291 */ /* 0x002fe2000f8ec03f */
[----:B------:R-:W-:Y:S01]  /*07f0*/  VOTEU.ALL UP0, P0 ;  /* 0x00000000003f7886 */ /* 0x000fe20000000000 */
[----:B------:R-:W-:Y:S01]  /*0800*/  VOTEU.ALL UP1, P0 ;  /* 0x00000000003f7886 */ /* 0x000fe20000020000 */
[----:B------:R-:W-:Y:S01]  /*0810*/  UIADD3 UR10, -UR10, URZ, URZ ;  /* 0x0000003f0a0a7290 */ /* 0x000fe2000fffe13f */
[----:B------:R-:W-:Y:S01]  /*0820*/  LOP3.LUT P0, RZ, R9, 0x7, RZ, 0xc0, !PT ;  /* 0x0000000709ff7812 */ /* 0x000fe2000780c0ff */
[----:B------:R-:W0:Y:S02]  /*0830*/  FENCE.VIEW.ASYNC.S ;  /* 0x00000000000073c6 */ /* 0x000e240000000000 */
[----:B0-----:R-:W0:Y:S01]  /*0840*/  @!UP0 SYNCS.EXCH.64 URZ, [UR14+0x70], UR4 ;  /* 0x000070040e3f85b2 */ /* 0x001e220008000100 */
[----:B------:R-:W-:-:S02]  /*0850*/  @P3 LEA.HI R0, R6, R6, RZ, 0x1 ;  /* 0x0000000606003211 */ /* 0x000fc400078f08ff */
[----:B---3--:R-:W-:Y:S02]  /*0860*/  ISETP.EQ.U32.AND P1, PT, R3, 0x1, PT ;  /* 0x000000010300780c */ /* 0x008fe40003f22070 */
[----:B------:R-:W-:Y:S02]  /*0870*/  @P3 SHF.R.S32.HI R0, RZ, 0x1, R0 ;  /* 0x00000001ff003819 */ /* 0x000fe40000011400 */
[----:B------:R-:W-:Y:S01]  /*0880*/  ISETP.LT.U32.AND P0, PT, R6, 0x2, !P0 ;  /* 0x000000020600780c */ /* 0x000fe20004701070 */
[----:B------:R1:W2:Y:S01]  /*0890*/  @!UP1 SYNCS.EXCH.64 URZ, [UR14+0x78], UR4 ;  /* 0x000078040e3f95b2 */ /* 0x0002a20008000100 */
[----:B------:R-:W-:Y:S01]  /*08a0*/  NOP ;  /* 0x0000000000007918 */ /* 0x000fe20000000000 */
[----:B-1----:R-:W-:Y:S01]  /*08b0*/  UIMAD UR4, UR19, UR10, UR9 ;  /* 0x0000000a130472a4 */ /* 0x002fe2000f8e0209 */
[----:B------:R1:W3:Y:S05]  /*08c0*/  @!UP2 SYNCS.EXCH.64 URZ, [UR15+0x50], UR12 ;  /* 0x0000500c0f3fa5b2 */ /* 0x0002ea0008000100 */
[----:B------:R-:W-:-:S02]  /*08d0*/  @P3 ISETP.NE.AND P4, PT, R0, UR4, PT ;  /* 0x0000000400003c0c */ /* 0x000fc4000bf85270 */
[----:B------:R-:W-:Y:S02]  /*08e0*/  SEL R0, RZ, 0x1, !P0 ;  /* 0x00000001ff007807 */ /* 0x000fe40004000000 */
[----:B------:R-:W-:-:S04]  /*08f0*/  @P3 SEL R7, RZ, 0x1, P4 ;  /* 0x00000001ff073807 */ /* 0x000fc80002000000 */
[----:B------:R-:W-:Y:S01]  /*0900*/  LOP3.LUT R7, R7, R0, RZ, 0xc0, !PT ;  /* 0x0000000007077212 */ /* 0x000fe200078ec0ff */
[----:B------:R1:W0:Y:S01]  /*0910*/  @!UP3 SYNCS.EXCH.64 URZ, [UR15+0x58], UR12 ;  /* 0x0000580c0f3fb5b2 */ /* 0x0002220008000100 */
[----:B------:R1:W0:Y:S01]  /*0920*/  @!UP4 SYNCS.EXCH.64 URZ, [UR15+0x60], UR12 ;  /* 0x0000600c0f3fc5b2 */ /* 0x0002220008000100 */
[----:B------:R1:W0:Y:S01]  /*0930*/  @!UP5 SYNCS.EXCH.64 URZ, [UR15+0x68], UR12 ;  /* 0x0000680c0f3fd5b2 */ /* 0x0002220008000100 */
[----:B------:R-:W-:Y:S01]  /*0940*/  NOP ;  /* 0x0000000000007918 */ /* 0x000fe20000000000 */
[----:B-1----:R-:W-:Y:S05]  /*0950*/  @!P1 BRA `(.L_x_3) ;  /* 0x0000000000089947 */ /* 0x002fea0003800000 */
[----:B0-234-:R-:W-:Y:S01]  /*0960*/  UCGABAR_ARV ;  /* 0x00000000000079c7 */ /* 0x01dfe20008000000 */
[----:B------:R-:W-:Y:S05]  /*0970*/  BRA `(.L_x_4) ;  /* 0x0000000000047947 */ /* 0x000fea0003800000 */
.L_x_3:
[----:B0-234-:R-:W-:Y:S01]  /*0980*/  NOP ;  /* 0x0000000000007918 */ /* 0x01dfe20000000000 */
.L_x_4:
[----:B------:R-:W-:Y:S01]  /*0990*/  ULDC.64 UR4, c[0x0][0x598] ;  /* 0x0001660000047ab9 */ /* 0x000fe20000000a00 */
[----:B------:R-:W-:Y:S01]  /*09a0*/  ULDC.64 UR22, c[0x0][0x208] ;  /* 0x0000820000167ab9 */ /* 0x000fe20000000a00 */
[----:B------:R-:W-:-:S04]  /*09b0*/  ISETP.NE.U32.AND P0, PT, RZ, UR4, PT ;  /* 0x00000004ff007c0c */ /* 0x000fc8000bf05070 */
[----:B------:R-:W-:-:S13]  /*09c0*/  ISETP.NE.AND.EX P0, PT, RZ, UR5, PT, P0 ;  /* 0x00000005ff007c0c */ /* 0x000fda000bf05300 */
[----:B------:R-:W-:Y:S05]  /*09d0*/  @!P0 BRA `(.L_x_5) ;  /* 0x00000000001c8947 */ /* 0x000fea0003800000 */
[----:B------:R-:W0:Y:S02]  /*09e0*/  LDC.64 R2, c[0x0][0x598] ;  /* 0x00016600ff027b82 */ /* 0x000e240000000a00 */
[----:B0-----:R-:W2:Y:S02]  /*09f0*/  LDG.E.64 R2, desc[UR22][R2.64] ;  /* 0x0000001602027981 */ /* 0x001ea4000c1e1b00 */
[----:B--2---:R-:W-:-:S04]  /*0a00*/  ISETP.NE.U32.AND P0, PT, R2, RZ, PT ;  /* 0x000000ff0200720c */ /* 0x004fc80003f05070 */
[----:B------:R-:W-:-:S13]  /*0a10*/  ISETP.NE.AND.EX P0, PT, R3, RZ, PT, P0 ;  /* 0x000000ff0300720c */ /* 0x000fda0003f05300 */
[----:B------:R-:W-:Y:S05]  /*0a20*/  @!P0 BRA `(.L_x_5) ;  /* 0x0000000000088947 */ /* 0x000fea0003800000 */
[----:B------:R0:W5:Y:S01]  /*0a30*/  LD.E R10, desc[UR22][R2.64] ;  /* 0x00000016020a7980 */ /* 0x000162000c101900 */
[----:B------:R-:W-:Y:S05]  /*0a40*/  BRA `(.L_x_6) ;  /* 0x0000000000207947 */ /* 0x000fea0003800000 */
.L_x_5:
[----:B------:R-:W-:Y:S02]  /*0a50*/  ULDC.64 UR4, c[0x0][0x588] ;  /* 0x0001620000047ab9 */ /* 0x000fe40000000a00 */
[----:B------:R-:W-:-:S04]  /*0a60*/  ISETP.NE.U32.AND P0, PT, RZ, UR4, PT ;  /* 0x00000004ff007c0c */ /* 0x000fc8000bf05070 */
[----:B------:R-:W-:-:S13]  /*0a70*/  ISETP.NE.AND.EX P0, PT, RZ, UR5, PT, P0 ;  /* 0x00000005ff007c0c */ /* 0x000fda000bf05300 */
[----:B------:R-:W-:Y:S05]  /*0a80*/  @!P0 BRA `(.L_x_7) ;  /* 0x00000000000c8947 */ /* 0x000fea0003800000 */
[----:B------:R-:W0:Y:S02]  /*0a90*/  LDC.64 R10, c[0x0][0x588] ;  /* 0x00016200ff0a7b82 */ /* 0x000e240000000a00 */
[----:B0-----:R1:W5:Y:S01]  /*0aa0*/  LDG.E R10, desc[UR22][R10.64] ;  /* 0x000000160a0a7981 */ /* 0x001362000c1e1900 */
[----:B------:R-:W-:Y:S05]  /*0ab0*/  BRA `(.L_x_6) ;  /* 0x0000000000047947 */ /* 0x000fea0003800000 */
.L_x_7:
[----:B------:R-:W2:Y:S02]  /*0ac0*/  LDC R10, c[0x0][0x580] ;  /* 0x00016000ff0a7b82 */ /* 0x000ea40000000800 */
.L_x_6:
[----:B------:R-:W-:Y:S02]  /*0ad0*/  ULDC.64 UR4, c[0x0][0x5a0] ;  /* 0x0001680000047ab9 */ /* 0x000fe40000000a00 */
[----:B------:R-:W-:-:S04]  /*0ae0*/  ISETP.NE.U32.AND P0, PT, RZ, UR4, PT ;  /* 0x00000004ff007c0c */ /* 0x000fc8000bf05070 */
[----:B------:R-:W-:-:S13]  /*0af0*/  ISETP.NE.AND.EX P0, PT, RZ, UR5, PT, P0 ;  /* 0x00000005ff007c0c */ /* 0x000fda000bf05300 */
[----:B------:R-:W-:Y:S05]  /*0b00*/  @!P0 BRA `(.L_x_8) ;  /* 0x00000000001c8947 */ /* 0x000fea0003800000 */
[----:B0-----:R-:W0:Y:S02]  /*0b10*/  LDC.64 R2, c[0x0][0x5a0] ;  /* 0x00016800ff027b82 */ /* 0x001e240000000a00 */
[----:B0-----:R-:W3:Y:S02]  /*0b20*/  LDG.E.64 R2, desc[UR22][R2.64] ;  /* 0x0000001602027981 */ /* 0x001ee4000c1e1b00 */
[----:B---3--:R-:W-:-:S04]  /*0b30*/  ISETP.NE.U32.AND P0, PT, R2, RZ, PT ;  /* 0x000000ff0200720c */ /* 0x008fc80003f05070 */
[----:B------:R-:W-:-:S13]  /*0b40*/  ISETP.NE.AND.EX P0, PT, R3, RZ, PT, P0 ;  /* 0x000000ff0300720c */ /* 0x000fda0003f05300 */
[----:B------:R-:W-:Y:S05]  /*0b50*/  @!P0 BRA `(.L_x_8) ;  /* 0x0000000000088947 */ /* 0x000fea0003800000 */
[----:B-1----:R0:W5:Y:S01]  /*0b60*/  LD.E R11, desc[UR22][R2.64] ;  /* 0x00000016020b7980 */ /* 0x002162000c101900 */
[----:B------:R-:W-:Y:S05]  /*0b70*/  BRA `(.L_x_9) ;  /* 0x0000000000207947 */ /* 0x000fea0003800000 */
.L_x_8:
[----:B------:R-:W-:Y:S02]  /*0b80*/  ULDC.64 UR4, c[0x0][0x590] ;  /* 0x0001640000047ab9 */ /* 0x000fe40000000a00 */
[----:B------:R-:W-:-:S04]  /*0b90*/  ISETP.NE.U32.AND P0, PT, RZ, UR4, PT ;  /* 0x00000004ff007c0c */ /* 0x000fc8000bf05070 */
[----:B------:R-:W-:-:S13]  /*0ba0*/  ISETP.NE.AND.EX P0, PT, RZ, UR5, PT, P0 ;  /* 0x00000005ff007c0c */ /* 0x000fda000bf05300 */
[----:B------:R-:W-:Y:S05]  /*0bb0*/  @!P0 BRA `(.L_x_10) ;  /* 0x00000000000c8947 */ /* 0x000fea0003800000 */
[----:B0-----:R-:W1:Y:S02]  /*0bc0*/  LDC.64 R2, c[0x0][0x590] ;  /* 0x00016400ff027b82 */ /* 0x001e640000000a00 */
[----:B-1----:R1:W5:Y:S01]  /*0bd0*/  LDG.E R11, desc[UR22][R2.64] ;  /* 0x00000016020b7981 */ /* 0x002362000c1e1900 */
[----:B------:R-:W-:Y:S05]  /*0be0*/  BRA `(.L_x_9) ;  /* 0x0000000000047947 */ /* 0x000fea0003800000 */
.L_x_10:
[----:B-1----:R-:W3:Y:S02]  /*0bf0*/  LDC R11, c[0x0][0x584] ;  /* 0x00016100ff0b7b82 */ /* 0x002ee40000000800 */
.L_x_9:
[----:B------:R-:W-:Y:S01]  /*0c00*/  ULDC UR4, c[0x0][0x65c] ;  /* 0x0001970000047ab9 */ /* 0x000fe20000000800 */
[----:B01----:R-:W0:Y:S01]  /*0c10*/  LDC.64 R2, c[0x0][0x650] ;  /* 0x00019400ff027b82 */ /* 0x003e220000000a00 */
[----:B------:R-:W-:Y:S01]  /*0c20*/  UISETP.NE.AND UP2, UPT, UR4, 0x1, UPT ;  /* 0x000000010400788c */ /* 0x000fe2000bf45270 */
[----:B------:R-:W-:Y:S01]  /*0c30*/  PRMT R13, RZ, 0x7610, R13 ;  /* 0x00007610ff0d7816 */ /* 0x000fe2000000000d */
[----:B------:R-:W-:Y:S01]  /*0c40*/  UISETP.NE.AND UP0, UPT, UR17, 0x2, UPT ;  /* 0x000000021100788c */ /* 0x000fe2000bf05270 */
[----:B------:R-:W-:Y:S02]  /*0c50*/  IMAD.MOV.U32 R5, RZ, RZ, -0x1 ;  /* 0xffffffffff057424 */ /* 0x000fe400078e00ff */
[----:B------:R-:W-:-:S06]  /*0c60*/  IMAD.MOV.U32 R4, RZ, RZ, -0x1 ;  /* 0xffffffffff047424 */ /* 0x000fcc00078e00ff */
[----:B------:R-:W-:Y:S01]  /*0c70*/  @UP2 ULDC UR14, c[0x0][0x10] ;  /* 0x00000400000e2ab9 */ /* 0x000fe20000000800 */
[----:B------:R-:W-:Y:S01]  /*0c80*/  @UP2 UMOV UR4, UR9 ;  /* 0x0000000900042c82 */ /* 0x000fe20008000000 */
[----:B------:R-:W-:Y:S01]  /*0c90*/  @UP2 UMOV UR5, URZ ;  /* 0x0000003f00052c82 */ /* 0x000fe20008000000 */
[----:B------:R-:W-:Y:S01]  /*0ca0*/  @!UP2 ULDC UR16, c[0x0][0xc] ;  /* 0x000003000010aab9 */ /* 0x000fe20000000800 */
[----:B------:R-:W-:Y:S01]  /*0cb0*/  @UP2 UIMAD.WIDE.U32 UR14, UR11, UR14, UR4 ;  /* 0x0000000e0b0e22a5 */ /* 0x000fe2000f8e0004 */
[----:B------:R-:W-:Y:S02]  /*0cc0*/  ULDC UR12, c[0x0][0xc] ;  /* 0x00000300000c7ab9 */ /* 0x000fe40000000800 */
[----:B------:R-:W-:Y:S01]  /*0cd0*/  @UP2 UMOV UR4, URZ ;  /* 0x0000003f00042c82 */ /* 0x000fe20008000000 */
[----:B------:R-:W-:Y:S01]  /*0ce0*/  UMOV UR5, URZ ;  /* 0x0000003f00057c82 */ /* 0x000fe20008000000 */
[----:B------:R-:W-:Y:S01]  /*0cf0*/  @UP2 UIADD3 UR15, UR15, UR4, URZ ;  /* 0x000000040f0f2290 */ /* 0x000fe2000fffe03f */
[----:B------:R-:W-:-:S02]  /*0d00*/  ULDC UR13, c[0x0][0x10] ;  /* 0x00000400000d7ab9 */ /* 0x000fc40000000800 */
[----:B------:R-:W-:Y:S01]  /*0d10*/  UMOV UR4, UR11 ;  /* 0x0000000b00047c82 */ /* 0x000fe20008000000 */
[----:B------:R-:W-:Y:S02]  /*0d20*/  UIMAD.WIDE.U32 UR12, UR12, UR13, URZ ;  /* 0x0000000d0c0c72a5 */ /* 0x000fe4000f8e003f */
[----:B------:R-:W-:Y:S01]  /*0d30*/  @!UP2 UIMAD.WIDE.U32 UR4, UR9, UR16, UR4 ;  /* 0x000000100904a2a5 */ /* 0x000fe2000f8e0004 */
[----:B------:R-:W-:Y:S02]  /*0d40*/  ULDC UR11, c[0x0][0x14] ;  /* 0x00000500000b7ab9 */ /* 0x000fe40000000800 */
[----:B------:R-:W-:Y:S02]  /*0d50*/  UIMAD.WIDE.U32 UR20, UR12, UR11, URZ ;  /* 0x0000000b0c1472a5 */ /* 0x000fe4000f8e003f */
[----:B------:R-:W-:Y:S02]  /*0d60*/  UIMAD UR13, UR13, UR11, URZ ;  /* 0x0000000b0d0d72a4 */ /* 0x000fe4000f8e023f */
[----:B------:R-:W-:Y:S01]  /*0d70*/  @!UP2 UMOV UR14, UR4 ;  /* 0x00000004000eac82 */ /* 0x000fe20008000000 */
[----:B------:R-:W-:Y:S01]  /*0d80*/  @!UP2 UMOV UR15, UR5 ;  /* 0x00000005000fac82 */ /* 0x000fe20008000000 */
[----:B------:R-:W-:-:S02]  /*0d90*/  UIADD3 UR13, UR21, UR13, URZ ;  /* 0x0000000d150d7290 */ /* 0x000fc4000fffe03f */
[----:B------:R-:W-:-:S04]  /*0da0*/  UIADD3 UR4, UP1, UR14, UR20, URZ ;  /* 0x000000140e047290 */ /* 0x000fc8000ff3e03f */
[----:B------:R-:W-:Y:S02]  /*0db0*/  UIADD3.X UR5, UR15, UR13, URZ, UP1, !UPT ;  /* 0x0000000d0f057290 */ /* 0x000fe40008ffe43f */
[----:B------:R-:W-:Y:S02]  /*0dc0*/  USEL UR4, UR4, UR14, !UP0 ;  /* 0x0000000e04047287 */ /* 0x000fe4000c000000 */
[----:B------:R-:W-:-:S04]  /*0dd0*/  USEL UR5, UR5, UR15, !UP0 ;  /* 0x0000000f05057287 */ /* 0x000fc8000c000000 */
[----:B0-----:R-:W-:Y:S01]  /*0de0*/  ISETP.LE.U32.AND P0, PT, R2, UR4, PT ;  /* 0x0000000402007c0c */ /* 0x001fe2000bf03070 */
[----:B------:R-:W-:Y:S02]  /*0df0*/  IMAD.U32 R2, RZ, RZ, UR4 ;  /* 0x00000004ff027e24 */ /* 0x000fe4000f8e00ff */
[----:B------:R-:W-:-:S05]  /*0e00*/  IMAD.U32 R0, RZ, RZ, UR5 ;  /* 0x00000005ff007e24 */ /* 0x000fca000f8e00ff */
[----:B------:R-:W-:Y:S01]  /*0e10*/  ISETP.GE.U32.AND.EX P0, PT, R0, R3, PT, P0 ;  /* 0x000000030000720c */ /* 0x000fe20003f06100 */
[----:B------:R-:W-:Y:S02]  /*0e20*/  IMAD.U32 R3, RZ, RZ, UR5 ;  /* 0x00000005ff037e24 */ /* 0x000fe4000f8e00ff */
[----:B------:R-:W-:-:S10]  /*0e30*/  IMAD.MOV.U32 R0, RZ, RZ, -0x1 ;  /* 0xffffffffff007424 */ /* 0x000fd400078e00ff */
[----:B------:R-:W-:Y:S05]  /*0e40*/  @P0 BRA `(.L_x_11) ;  /* 0x0000000400480947 */ /* 0x000fea0003800000 */
[----:B------:R-:W-:Y:S01]  /*0e50*/  ULDC.64 UR24, c[0x0][0x628] ;  /* 0x00018a0000187ab9 */ /* 0x000fe20000000a00 */
[C---:B------:R-:W-:Y:S01]  /*0e60*/  R2UR UR27, R2.reuse ;  /* 0x00000000021b72ca */ /* 0x040fe200000e0000 */
[----:B------:R-:W-:Y:S01]  /*0e70*/  ULDC UR26, c[0x0][0x630] ;  /* 0x00018c00001a7ab9 */ /* 0x000fe20000000800 */
[----:B------:R-:W-:Y:S02]  /*0e80*/  ISETP.NE.U32.AND P0, PT, RZ, UR24, PT ;  /* 0x00000018ff007c0c */ /* 0x000fe4000bf05070 */
[----:B------:R-:W-:Y:S02]  /*0e90*/  R2UR UR4, R2 ;  /* 0x00000000020472ca */ /* 0x000fe400000e0000 */
[----:B------:R-:W-:Y:S02]  /*0ea0*/  ISETP.NE.AND.EX P0, PT, RZ, UR25, PT, P0 ;  /* 0x00000019ff007c0c */ /* 0x000fe4000bf05300 */
[----:B------:R-:W-:-:S11]  /*0eb0*/  R2UR UR5, R3 ;  /* 0x00000000030572ca */ /* 0x000fd600000e0000 */
[----:B------:R-:W-:Y:S05]  /*0ec0*/  @!P0 BRA `(.L_x_12) ;  /* 0x0000000000308947 */ /* 0x000fea0003800000 */
[----:B------:R-:W-:Y:S01]  /*0ed0*/  R2UR UR4, R2 ;  /* 0x00000000020472ca */ /* 0x000fe200000e0000 */
[----:B------:R-:W-:Y:S01]  /*0ee0*/  ULDC UR11, c[0x0][0x634] ;  /* 0x00018d00000b7ab9 */ /* 0x000fe20000000800 */
[----:B------:R-:W-:-:S11]  /*0ef0*/  R2UR UR12, R3 ;  /* 0x00000000030c72ca */ /* 0x000fd600000e0000 */
[----:B------:R-:W-:-:S04]  /*0f00*/  UIADD3 UR11, UP1, UR4, UR11, URZ ;  /* 0x0000000b040b7290 */ /* 0x000fc8000ff3e03f */
[----:B------:R-:W-:-:S04]  /*0f10*/  UIADD3.X UR12, URZ, UR12, URZ, UP1, !UPT ;  /* 0x0000000c3f0c7290 */ /* 0x000fc80008ffe43f */
[----:B------:R-:W-:-:S04]  /*0f20*/  UIMAD.WIDE.U32 UR4, UR12, UR24, URZ ;  /* 0x000000180c0472a5 */ /* 0x000fc8000f8e003f */
[----:B------:R-:W-:Y:S02]  /*0f30*/  UIMAD.WIDE.U32 UR14, UP1, UR11, UR25, UR4 ;  /* 0x000000190b0e72a5 */ /* 0x000fe4000f820004 */
[----:B------:R-:W-:Y:S02]  /*0f40*/  UIMAD.WIDE.U32 UR4, UR11, UR24, URZ ;  /* 0x000000180b0472a5 */ /* 0x000fe4000f8e003f */
[----:B------:R-:W-:Y:S02]  /*0f50*/  UIADD3.X UR17, URZ, URZ, URZ, UP1, !UPT ;  /* 0x0000003f3f117290 */ /* 0x000fe40008ffe43f */
[----:B------:R-:W-:Y:S01]  /*0f60*/  UIADD3 URZ, UP1, UR5, UR14, URZ ;  /* 0x0000000e053f7290 */ /* 0x000fe2000ff3e03f */
[----:B------:R-:W-:-:S03]  /*0f70*/  UMOV UR16, UR15 ;  /* 0x0000000f00107c82 */ /* 0x000fc60008000000 */
[----:B------:R-:W-:-:S12]  /*0f80*/  UIMAD.WIDE.U32.X UR4, UR12, UR25, UR16, UP1 ;  /* 0x000000190c0472a5 */ /* 0x000fd800088e0410 */
.L_x_12:
[----:B------:R-:W-:Y:S01]  /*0f90*/  USHF.R.U64 UR4, UR4, UR26, UR5 ;  /* 0x0000001a04047299 */ /* 0x000fe20008001205 */
[----:B------:R-:W-:Y:S01]  /*0fa0*/  R2UR UR15, R3 ;  /* 0x00000000030f72ca */ /* 0x000fe200000e0000 */
[----:B------:R-:W-:Y:S02]  /*0fb0*/  USHF.R.U32.HI UR5, URZ, UR26, UR5 ;  /* 0x0000001a3f057299 */ /* 0x000fe40008011605 */
[----:B------:R-:W-:Y:S01]  /*0fc0*/  UIADD3 UR12, UP1, URZ, -UR4, URZ ;  /* 0x800000043f0c7290 */ /* 0x000fe2000ff3e03f */
[----:B------:R-:W-:Y:S01]  /*0fd0*/  ULDC.64 UR16, c[0x0][0x620] ;  /* 0x0001880000107ab9 */ /* 0x000fe20000000a00 */
[----:B------:R-:W-:Y:S02]  /*0fe0*/  UMOV UR14, UR27 ;  /* 0x0000001b000e7c82 */ /* 0x000fe40008000000 */
[----:B------:R-:W-:Y:S01]  /*0ff0*/  UIADD3.X UR5, URZ, ~UR5, URZ, UP1, !UPT ;  /* 0x800000053f057290 */ /* 0x000fe20008ffe43f */
[----:B------:R-:W-:Y:S01]  /*1000*/  ULDC UR11, c[0x0][0x618] ;  /* 0x00018600000b7ab9 */ /* 0x000fe20000000800 */
[----:B------:R-:W-:-:S02]  /*1010*/  @UP2 UIMAD UR8, UR19, UR10, UR9 ;  /* 0x0000000a130822a4 */ /* 0x000fc4000f8e0209 */
[----:B------:R-:W-:Y:S02]  /*1020*/  UIMAD UR5, UR5, UR16, URZ ;  /* 0x00000010050572a4 */ /* 0x000fe4000f8e023f */
[----:B------:R-:W-:Y:S02]  /*1030*/  UIMAD.WIDE.U32 UR14, UR12, UR16, UR14 ;  /* 0x000000100c0e72a5 */ /* 0x000fe4000f8e000e */
[----:B------:R-:W-:Y:S01]  /*1040*/  UIMAD UR12, UR12, UR17, UR5 ;  /* 0x000000110c0c72a4 */ /* 0x000fe2000f8e0205 */
[----:B------:R-:W-:Y:S01]  /*1050*/  ULDC UR16, c[0x0][0x608] ;  /* 0x0001820000107ab9 */ /* 0x000fe20000000800 */
[----:B------:R-:W-:Y:S02]  /*1060*/  ULDC UR28, c[0x0][0x658] ;  /* 0x00019600001c7ab9 */ /* 0x000fe40000000800 */
[----:B------:R-:W-:Y:S01]  /*1070*/  UIADD3 UR12, UR15, UR12, URZ ;  /* 0x0000000c0f0c7290 */ /* 0x000fe2000fffe03f */
[----:B------:R-:W-:Y:S01]  /*1080*/  UMOV UR9, 0xffffffff ;  /* 0xffffffff00097882 */ /* 0x000fe20000000000 */
[----:B------:R-:W-:-:S02]  /*1090*/  ULDC UR5, c[0x0][0x600] ;  /* 0x0001800000057ab9 */ /* 0x000fc40000000800 */
[----:B------:R-:W-:Y:S02]  /*10a0*/  USHF.R.U64 UR27, UR14, UR11, UR12 ;  /* 0x0000000b0e1b7299 */ /* 0x000fe4000800120c */
[----:B------:R-:W-:Y:S02]  /*10b0*/  USHF.R.U32.HI UR12, URZ, UR11, UR12 ;  /* 0x0000000b3f0c7299 */ /* 0x000fe4000801160c */
[----:B------:R-:W-:Y:S01]  /*10c0*/  USHF.L.U32 UR9, UR9, UR28, URZ ;  /* 0x0000001c09097299 */ /* 0x000fe2000800063f */
[----:B------:R-:W-:Y:S01]  /*10d0*/  ULDC.64 UR10, c[0x0][0x640] ;  /* 0x00019000000a7ab9 */ /* 0x000fe20000000a00 */
[----:B------:R-:W-:Y:S01]  /*10e0*/  USHF.R.U64 UR32, UR27, UR16, UR12 ;  /* 0x000000101b207299 */ /* 0x000fe2000800120c */
[----:B------:R-:W-:Y:S01]  /*10f0*/  ISETP.NE.U32.AND P0, PT, RZ, UR10, PT ;  /* 0x0000000aff007c0c */ /* 0x000fe2000bf05070 */
[----:B------:R-:W-:Y:S02]  /*1100*/  USHF.R.U32.HI UR12, URZ, UR16, UR12 ;  /* 0x000000103f0c7299 */ /* 0x000fe4000801160c */
[----:B------:R-:W-:Y:S01]  /*1110*/  UIADD3 UR26, UR5, -0x1, URZ ;  /* 0xffffffff051a7890 */ /* 0x000fe2000fffe03f */
[----:B------:R-:W-:Y:S01]  /*1120*/  ISETP.NE.AND.EX P0, PT, RZ, UR11, PT, P0 ;  /* 0x0000000bff007c0c */ /* 0x000fe2000bf05300 */
[----:B------:R-:W-:-:S02]  /*1130*/  USHF.R.U64 UR33, UR32, UR28, UR12 ;  /* 0x0000001c20217299 */ /* 0x000fc4000800120c */
[----:B------:R-:W-:Y:S02]  /*1140*/  USHF.R.U32.HI UR14, URZ, UR28, UR12 ;  /* 0x0000001c3f0e7299 */ /* 0x000fe4000801160c */
[----:B------:R-:W-:Y:S01]  /*1150*/  ULOP3.LUT UR12, URZ, UR9, URZ, 0x33, !UPT ;  /* 0x000000093f0c7292 */ /* 0x000fe2000f8e333f */
[----:B------:R-:W-:Y:S01]  /*1160*/  ULDC UR29, c[0x0][0x648] ;  /* 0x00019200001d7ab9 */ /* 0x000fe20000000800 */
[----:B------:R-:W-:Y:S01]  /*1170*/  ULDC UR30, c[0x0][0x638] ;  /* 0x00018e00001e7ab9 */ /* 0x000fe20000000800 */
[----:B------:R-:W-:Y:S01]  /*1180*/  UMOV UR31, 0x1 ;  /* 0x00000001001f7882 */ /* 0x000fe20000000000 */
[----:B------:R-:W-:-:S04]  /*1190*/  UMOV UR9, UR33 ;  /* 0x0000002100097c82 */ /* 0x000fc80008000000 */
[----:B------:R-:W-:Y:S05]  /*11a0*/  @!P0 BRA `(.L_x_13) ;  /* 0x0000000000308947 */ /* 0x000fea0003800000 */
[----:B------:R-:W-:Y:S02]  /*11b0*/  ULDC UR9, c[0x0][0x64c] ;  /* 0x0001930000097ab9 */ /* 0x000fe40000000800 */
        /* <DEDUP_REMOVED lines=8> */
[----:B------:R-:W-:-:S07]  /*1240*/  UIMAD.WIDE.U32.X UR10, UR19, UR11, UR24, UP1 ;  /* 0x0000000b130a72a5 */ /* 0x000fce00088e0418 */
[----:B------:R-:W-:Y:S01]  /*1250*/  UMOV UR9, UR10 ;  /* 0x0000000a00097c82 */ /* 0x000fe20008000000 */
[----:B------:R-:W-:-:S05]  /*1260*/  UMOV UR14, UR11 ;  /* 0x0000000b000e7c82 */ /* 0x000fca0008000000 */
.L_x_13:
[----:B------:R-:W-:Y:S01]  /*1270*/  USHF.R.U64 UR10, UR9, UR29, UR14 ;  /* 0x0000001d090a7299 */ /* 0x000fe2000800120e */
[----:B------:R-:W-:Y:S01]  /*1280*/  IMAD.MOV.U32 R13, RZ, RZ, 0x1 ;  /* 0x00000001ff0d7424 */ /* 0x000fe200078e00ff */
[----:B------:R-:W-:Y:S01]  /*1290*/  USHF.L.U32 UR9, UR31, UR28, URZ ;  /* 0x0000001c1f097299 */ /* 0x000fe2000800063f */
[----:B------:R-:W-:Y:S01]  /*12a0*/  IMAD.U32 R0, RZ, RZ, UR4 ;  /* 0x00000004ff007e24 */ /* 0x000fe2000f8e00ff */
[----:B------:R-:W-:Y:S02]  /*12b0*/  ULOP3.LUT UR12, UR32, UR12, URZ, 0xc0, !UPT ;  /* 0x0000000c200c7292 */ /* 0x000fe4000f8ec03f */
[----:B------:R-:W-:Y:S02]  /*12c0*/  UIADD3 UR11, -UR10, URZ, URZ ;  /* 0x0000003f0a0b7290 */ /* 0x000fe4000fffe13f */
[----:B------:R-:W-:Y:S02]  /*12d0*/  UIMAD UR12, UR9, UR10, UR12 ;  /* 0x0000000a090c72a4 */ /* 0x000fe4000f8e020c */
[----:B------:R-:W-:-:S02]  /*12e0*/  ULOP3.LUT UR26, UR27, UR26, URZ, 0xc0, !UPT ;  /* 0x0000001a1b1a7292 */ /* 0x000fc4000f8ec03f */
[----:B------:R-:W-:Y:S01]  /*12f0*/  UIMAD UR9, UR11, UR30, UR33 ;  /* 0x0000001e0b0972a4 */ /* 0x000fe2000f8e0221 */
[----:B------:R-:W-:Y:S02]  /*1300*/  ULDC UR10, c[0x0][0x610] ;  /* 0x00018400000a7ab9 */ /* 0x000fe40000000800 */
[----:B------:R-:W-:Y:S02]  /*1310*/  UIMAD UR8, UR12, UR10, UR8 ;  /* 0x0000000a0c0872a4 */ /* 0x000fe4000f8e0208 */
[----:B------:R-:W-:-:S04]  /*1320*/  UIMAD UR9, UR9, UR5, UR26 ;  /* 0x00000005090972a4 */ /* 0x000fc8000f8e021a */
[----:B------:R-:W-:Y:S02]  /*1330*/  USEL UR5, UR9, UR8, !UP2 ;  /* 0x0000000809057287 */ /* 0x000fe4000d000000 */
[----:B------:R-:W-:-:S04]  /*1340*/  USEL UR8, UR8, UR9, !UP2 ;  /* 0x0000000908087287 */ /* 0x000fc8000d000000 */
[----:B------:R-:W-:Y:S02]  /*1350*/  IMAD.U32 R4, RZ, RZ, UR5 ;  /* 0x00000005ff047e24 */ /* 0x000fe4000f8e00ff */
[----:B------:R-:W-:-:S07]  /*1360*/  IMAD.U32 R5, RZ, RZ, UR8 ;  /* 0x00000008ff057e24 */ /* 0x000fce000f8e00ff */
.L_x_11:
[----:B------:R-:W-:Y:S05]  /*1370*/  @!P1 BRA `(.L_x_14) ;  /* 0x00000000000c9947 */ /* 0x000fea0003800000 */
[----:B------:R-:W-:Y:S01]  /*1380*/  UCGABAR_WAIT ;  /* 0x0000000000007dc7 */ /* 0x000fe20008000000 */
[----:B------:R-:W-:Y:S01]  /*1390*/  CCTL.IVALL ;  /* 0x00000000ff00798f */ /* 0x000fe20002000000 */
[----:B------:R-:W-:Y:S05]  /*13a0*/  BRA `(.L_x_15) ;  /* 0x0000000000047947 */ /* 0x000fea0003800000 */
.L_x_14:
[----:B------:R-:W-:Y:S06]  /*13b0*/  BAR.SYNC.DEFER_BLOCKING 0x0 ;  /* 0x0000000000007b1d */ /* 0x000fec0000010000 */
.L_x_15:
[----:B------:R-:W-:Y:S02]  /*13c0*/  ULDC UR4, c[0x0][0x28c] ;  /* 0x0000a30000047ab9 */ /* 0x000fe40000000800 */
[----:B------:R-:W-:-:S04]  /*13d0*/  UIADD3 UR4, UR4, 0x3f, URZ ;  /* 0x0000003f04047890 */ /* 0x000fc8000fffe03f */
[----:B------:R-:W-:-:S04]  /*13e0*/  USHF.R.S32.HI UR5, URZ, 0x1f, UR4 ;  /* 0x0000001f3f057899 */ /* 0x000fc80008011404 */
[----:B------:R-:W-:-:S04]  /*13f0*/  ULEA.HI UR5, UR5, UR4, URZ, 0x6 ;  /* 0x0000000405057291 */ /* 0x000fc8000f8f303f */
[----:B------:R-:W-:Y:S01]  /*1400*/  USHF.R.S32.HI UR14, URZ, 0x6, UR5 ;  /* 0x000000063f0e7899 */ /* 0x000fe20008011405 */
[----:B------:R-:W-:Y:S11]  /*1410*/  @!P2 BRA `(.L_x_16) ;  /* 0x0000006c00b4a947 */ /* 0x000ff60003800000 */
[----:B------:R-:W-:-:S06]  /*1420*/  UISETP.GT.U32.AND UP1, UPT, UR18, 0x1, UPT ;  /* 0x000000011200788c */ /* 0x000fcc000bf24070 */
[----:B------:R-:W-:-:S13]  /*1430*/  PLOP3.LUT P0, PT, PT, PT, UP1, 0x80, 0x0 ;  /* 0x000000000000781c */ /* 0x000fda0003f0f018 */
[----:B------:R-:W-:Y:S05]  /*1440*/  @P0 EXIT ;  /* 0x000000000000094d */ /* 0x000fea0003800000 */
.L_x_17:
[----:B------:R-:W-:-:S08]  /*1450*/  NOP ;  /* 0x0000000000007918 */ /* 0x000fd00000000000 */
[----:B------:R-:W0:Y:S02]  /*1460*/  USETMAXREG.TRY_ALLOC.CTAPOOL UP1, 0xe8 ;  /* 0x000000e8000079c8 */ /* 0x000e240008020600 */
[----:B0-----:R-:W-:-:S13]  /*1470*/  PLOP3.LUT P0, PT, PT, PT, UP1, 0x80, 0x0 ;  /* 0x000000000000781c */ /* 0x001fda0003f0f018 */
[----:B------:R-:W-:Y:S05]  /*1480*/  @!P0 BRA `(.L_x_17) ;  /* 0xfffffffc00f08947 */ /* 0x000fea000383ffff */
[----:B------:R-:W-:-:S13]  /*1490*/  LOP3.LUT P0, RZ, R13, 0xff, RZ, 0xc0, !PT ;  /* 0x000000ff0dff7812 */ /* 0x000fda000780c0ff */
[----:B------:R-:W-:Y:S05]  /*14a0*/  @!P0 EXIT ;  /* 0x000000000000894d */ /* 0x000fea0003800000 */
[----:B------:R-:W0:Y:S01]  /*14b0*/  S2UR UR5, SR_CgaCtaId ;  /* 0x00000000000579c3 */ /* 0x000e220000008800 */
[CC--:B------:R-:W-:Y:S01]  /*14c0*/  LEA.HI R8, R12.reuse, R9.reuse, RZ, 0x2 ;  /* 0x000000090c087211 */ /* 0x0c0fe200078f10ff */
[----:B------:R-:W-:Y:S01]  /*14d0*/  UMOV UR8, 0x400 ;  /* 0x0000040000087882 */ /* 0x000fe20000000000 */
[----:B------:R-:W-:Y:S01]  /*14e0*/  LEA.HI R17, R12, R9, RZ, 0x5 ;  /* 0x000000090c117211 */ /* 0x000fe200078f28ff */
[----:B------:R-:W-:Y:S01]  /*14f0*/  VIADD R12, R15, 0xffffffff ;  /* 0xffffffff0f0c7836 */ /* 0x000fe20000000000 */
[--C-:B------:R-:W-:Y:S01]  /*1500*/  SHF.R.S32.HI R13, RZ, 0x2, R8.reuse ;  /* 0x00000002ff0d7819 */ /* 0x100fe20000011408 */
[----:B------:R-:W-:Y:S01]  /*1510*/  USHF.R.U32.HI UR4, URZ, 0x2, UR14 ;  /* 0x000000023f047899 */ /* 0x000fe2000801160e */
[----:B------:R-:W-:Y:S01]  /*1520*/  SHF.R.S32.HI R16, RZ, 0x1f, R8 ;  /* 0x0000001fff107819 */ /* 0x000fe20000011408 */
[----:B------:R-:W-:Y:S01]  /*1530*/  ULOP3.LUT UR9, UR14, 0x3, URZ, 0xc0, !UPT ;  /* 0x000000030e097892 */ /* 0x000fe2000f8ec03f */
[----:B------:R-:W-:Y:S01]  /*1540*/  LOP3.LUT R14, R8, 0xfffffffc, RZ, 0xc0, !PT ;  /* 0xfffffffc080e7812 */ /* 0x000fe200078ec0ff */
[----:B------:R-:W-:Y:S01]  /*1550*/  UISETP.LT.AND UP1, UPT, UR14, 0x1, UPT ;  /* 0x000000010e00788c */ /* 0x000fe2000bf21270 */
[----:B------:R-:W-:Y:S01]  /*1560*/  LEA.HI R16, R16, R13, RZ, 0x3 ;  /* 0x0000000d10107211 */ /* 0x000fe200078f18ff */
[----:B------:R-:W-:Y:S01]  /*1570*/  ULOP3.LUT UR4, UR4, 0x1, URZ, 0xc0, !UPT ;  /* 0x0000000104047892 */ /* 0x000fe2000f8ec03f */
[C---:B------:R-:W-:Y:S01]  /*1580*/  ISETP.NE.AND P0, PT, R12.reuse, RZ, PT ;  /* 0x000000ff0c00720c */ /* 0x040fe20003f05270 */
[----:B------:R-:W-:Y:S01]  /*1590*/  IMAD.SHL.U32 R12, R12, 0x8, RZ ;  /* 0x000000080c0c7824 */ /* 0x000fe200078e00ff */
[----:B------:R-:W-:Y:S01]  /*15a0*/  LOP3.LUT R16, R16, 0xfffffff8, RZ, 0xc0, !PT ;  /* 0xfffffff810107812 */ /* 0x000fe200078ec0ff */
[----:B------:R-:W-:Y:S01]  /*15b0*/  IMAD.IADD R14, R9, 0x1, -R14 ;  /* 0x00000001090e7824 */ /* 0x000fe200078e0a0e */
[----:B------:R-:W-:Y:S01]  /*15c0*/  SHF.R.S32.HI R17, RZ, 0x5, R17 ;  /* 0x00000005ff117819 */ /* 0x000fe20000011411 */
[----:B------:R-:W-:Y:S01]  /*15d0*/  ULDC UR6, c[0x0][0x284] ;  /* 0x0000a10000067ab9 */ /* 0x000fe20000000800 */
[----:B------:R-:W-:Y:S01]  /*15e0*/  LOP3.LUT R12, R12, 0x8, RZ, 0xc0, !PT ;  /* 0x000000080c0c7812 */ /* 0x000fe200078ec0ff */
[----:B------:R-:W-:Y:S01]  /*15f0*/  IMAD.IADD R8, R13, 0x1, -R16 ;  /* 0x000000010d087824 */ /* 0x000fe200078e0a10 */
[----:B------:R-:W-:Y:S01]  /*1600*/  USEL UR9, UR9, URZ, !UP0 ;  /* 0x0000003f09097287 */ /* 0x000fe2000c000000 */
[----:B------:R-:W-:Y:S01]  /*1610*/  SEL R148, RZ, 0x1, P0 ;  /* 0x00000001ff947807 */ /* 0x000fe20000000000 */
[----:B------:R-:W-:Y:S01]  /*1620*/  USEL UR10, UR14, 0x1, UP1 ;  /* 0x000000010e0a7887 */ /* 0x000fe20008800000 */
[C-C-:B------:R-:W-:Y:S01]  /*1630*/  IMAD R13, R17.reuse, -0x10, -R8.reuse ;  /* 0xfffffff0110d7824 */ /* 0x140fe200078e0a08 */
[----:B0-----:R-:W-:Y:S01]  /*1640*/  ULEA UR8, UR5, UR8, 0x18 ;  /* 0x0000000805087291 */ /* 0x001fe2000f8ec03f */
[--C-:B------:R-:W-:Y:S01]  /*1650*/  SHF.R.S32.HI R9, RZ, 0x1f, R8.reuse ;  /* 0x0000001fff097819 */ /* 0x100fe20000011408 */
[----:B------:R-:W-:Y:S01]  /*1660*/  UISETP.EQ.U32.AND UP0, UPT, UR4, 0x1, !UP0 ;  /* 0x000000010400788c */ /* 0x000fe2000c702070 */
[C---:B------:R-:W-:Y:S01]  /*1670*/  LOP3.LUT R149, R12.reuse, 0x8, RZ, 0x3c, !PT ;  /* 0x000000080c957812 */ /* 0x040fe200078e3cff */
[----:B------:R-:W-:Y:S01]  /*1680*/  UIADD3 UR31, UR8, 0x50, URZ ;  /* 0x00000050081f7890 */ /* 0x000fe2000fffe03f */
[----:B------:R-:W-:Y:S01]  /*1690*/  LOP3.LUT R16, R12, 0x18, RZ, 0x3c, !PT ;  /* 0x000000180c107812 */ /* 0x000fe200078e3cff */
[----:B------:R-:W-:Y:S01]  /*16a0*/  IMAD.WIDE R8, R17, 0x10, R8 ;  /* 0x0000001011087825 */ /* 0x000fe200078e0208 */
[----:B------:R-:W-:-:S02]  /*16b0*/  ULOP3.LUT UR25, UR7, 0x1, URZ, 0xfc, !UPT ;  /* 0x0000000107197892 */ /* 0x000fc4000f8efc3f */
[----:B------:R-:W-:Y:S01]  /*16c0*/  USHF.L.U32 UR30, UR14, 0x1, URZ ;  /* 0x000000010e1e7899 */ /* 0x000fe2000800063f */
[----:B------:R-:W-:Y:S01]  /*16d0*/  LEA R15, R15, UR31, 0x3 ;  /* 0x0000001f0f0f7c11 */ /* 0x000fe2000f8e18ff */
[----:B------:R-:W-:Y:S01]  /*16e0*/  VIADD R17, R13, UR6 ;  /* 0x000000060d117c36 */ /* 0x000fe20008000000 */
[----:B------:R-:W-:Y:S02]  /*16f0*/  UIADD3 UR10, -UR10, UR14, URZ ;  /* 0x0000000e0a0a7290 */ /* 0x000fe4000fffe13f */
[----:B------:R-:W-:-:S12]  /*1700*/  USEL UR11, URZ, 0x1, !UP0 ;  /* 0x000000013f0b7887 */ /* 0x000fd8000c000000 */
.L_x_172:
[----:B------:R-:W-:Y:S01]  /*1710*/  SHF.L.U32 R12, R148, 0x1f, RZ ;  /* 0x0000001f940c7819 */ /* 0x000fe200000006ff */
[----:B------:R-:W0:Y:S01]  /*1720*/  LDC R13, c[0x0][0x28c] ;  /* 0x0000a300ff0d7b82 */ /* 0x000e220000000800 */
[----:B------:R-:W-:Y:S01]  /*1730*/  UMOV UR4, URZ ;  /* 0x0000003f00047c82 */ /* 0x000fe20008000000 */
[----:B------:R-:W-:Y:S01]  /*1740*/  UMOV UR12, UR9 ;  /* 0x00000009000c7c82 */ /* 0x000fe20008000000 */
[----:B-1----:R-:W1:Y:S01]  /*1750*/  SYNCS.PHASECHK.TRANS64.TRYWAIT P0, [R15+URZ+-0x8], R12 ;  /* 0xfffff80c0f0075a7 */ /* 0x002e62000800017f */
[----:B0-----:R-:W-:Y:S01]  /*1760*/  ISETP.GE.AND P1, PT, R13, 0x1, PT ;  /* 0x000000010d00780c */ /* 0x001fe20003f26270 */
[----:B-1-3--:R-:W-:-:S12]  /*1770*/  @!P0 BRA `(.L_x_18) ;  /* 0x0000007800e88947 */ /* 0x00afd80003800000 */
.L_x_194:
[----:B------:R-:W-:Y:S01]  /*1780*/  UMOV UR5, URZ ;  /* 0x0000003f00057c82 */ /* 0x000fe20008000000 */
[----:B------:R-:W-:Y:S01]  /*1790*/  UMOV UR6, URZ ;  /* 0x0000003f00067c82 */ /* 0x000fe20008000000 */
[----:B------:R-:W-:Y:S02]  /*17a0*/  CS2R R20, SRZ ;  /* 0x0000000000147805 */ /* 0x000fe4000001ff00 */
[----:B------:R-:W-:Y:S02]  /*17b0*/  CS2R R18, SRZ ;  /* 0x0000000000127805 */ /* 0x000fe4000001ff00 */
[----:B------:R-:W-:Y:S02]  /*17c0*/  CS2R R22, SRZ ;  /* 0x0000000000167805 */ /* 0x000fe4000001ff00 */
[----:B------:R-:W-:Y:S02]  /*17d0*/  CS2R R90, SRZ ;  /* 0x00000000005a7805 */ /* 0x000fe4000001ff00 */
[----:B------:R-:W-:-:S02]  /*17e0*/  CS2R R88, SRZ ;  /* 0x0000000000587805 */ /* 0x000fc4000001ff00 */
[----:B------:R-:W-:Y:S02]  /*17f0*/  CS2R R92, SRZ ;  /* 0x00000000005c7805 */ /* 0x000fe4000001ff00 */
        /* <DEDUP_REMOVED lines=25> */
[----:B------:R-:W-:Y:S01]  /*1990*/  CS2R R144, SRZ ;  /* 0x0000000000907805 */ /* 0x000fe2000001ff00 */
[----:B------:R-:W-:Y:S01]  /*19a0*/  IMAD.U32 R150, RZ, RZ, UR11 ;  /* 0x0000000bff967e24 */ /* 0x000fe2000f8e00ff */
        /* <DEDUP_REMOVED lines=31> */
[----:B------:R-:W-:Y:S01]  /*1ba0*/  CS2R R86, SRZ ;  /* 0x0000000000567805 */ /* 0x000fe2000001ff00 */
[----:B------:R-:W-:Y:S06]  /*1bb0*/  @!P1 BRA `(.L_x_19) ;  /* 0x00000008003c9947 */ /* 0x000fec0003800000 */
[----:B------:R-:W-:-:S06]  /*1bc0*/  UISETP.NE.AND UP0, UPT, UR25, 0x3, UPT ;  /* 0x000000031900788c */ /* 0x000fcc000bf05270 */
[----:B------:R-:W-:-:S13]  /*1bd0*/  PLOP3.LUT P1, PT, PT, PT, UP0, 0x80, 0x0 ;  /* 0x000000000000781c */ /* 0x000fda0003f2f008 */
[----:B------:R-:W-:Y:S05]  /*1be0*/  @!P1 BRA `(.L_x_20) ;  /* 0x0000000000049947 */ /* 0x000fea0003800000 */
[----:B------:R-:W-:Y:S01]  /*1bf0*/  BPT.TRAP 0x1 ;  /* 0x000000040000795c */ /* 0x000fe20000300000 */
.L_x_20:
[----:B------:R-:W-:Y:S01]  /*1c00*/  ULEA UR4, UR9, UR8, 0x3 ;  /* 0x0000000809047291 */ /* 0x000fe2000f8e183f */
[----:B0-----:R-:W-:-:S05]  /*1c10*/  IMAD.U32 R12, RZ, RZ, UR11 ;  /* 0x0000000bff0c7e24 */ /* 0x001fca000f8e00ff */
[----:B------:R-:W-:-:S04]  /*1c20*/  SHF.L.U32 R12, R12, 0x1f, RZ ;  /* 0x0000001f0c0c7819 */ /* 0x000fc800000006ff */
[----:B------:R0:W1:Y:S01]  /*1c30*/  SYNCS.PHASECHK.TRANS64.TRYWAIT P0, [UR4], R12 ;  /* 0x0000000cff0075a7 */ /* 0x0000620008000144 */
[----:B------:R-:W-:Y:S05]  /*1c40*/  @!P1 BRA `(.L_x_21) ;  /* 0x0000000000049947 */ /* 0x000fea0003800000 */
[----:B------:R-:W-:Y:S01]  /*1c50*/  BPT.TRAP 0x1 ;  /* 0x000000040000795c */ /* 0x000fe20000300000 */
.L_x_21:
[----:B-1----:R-:W-:Y:S05]  /*1c60*/  @P0 BRA `(.L_x_22) ;  /* 0x0000000000080947 */ /* 0x002fea0003800000 */
[----:B------:R-:W1:Y:S02]  /*1c70*/  SYNCS.PHASECHK.TRANS64.TRYWAIT P0, [UR4], R12 ;  /* 0x0000000cff0075a7 */ /* 0x000e640008000144 */
[----:B-1----:R-:W-:Y:S05]  /*1c80*/  @!P0 BRA `(.L_x_23) ;  /* 0x0000007400b88947 */ /* 0x002fea0003800000 */
.L_x_22:
[----:B------:R-:W-:Y:S01]  /*1c90*/  UIADD3 UR4, UR8, 0x180, URZ ;  /* 0x0000018008047890 */ /* 0x000fe2000fffe03f */
[----:B------:R-:W-:Y:S01]  /*1ca0*/  WARPGROUP.ARRIVE ;  /* 0x00000000000079c5 */ /* 0x000fe20000000000 */
[----:B------:R-:W-:Y:S01]  /*1cb0*/  UIADD3 UR5, UR8, 0x4180, URZ ;  /* 0x0000418008057890 */ /* 0x000fe2000fffe03f */
[----:B------:R-:W-:Y:S01]  /*1cc0*/  CS2R R20, SRZ ;  /* 0x0000000000147805 */ /* 0x000fe2000001ff00 */
[----:B------:R-:W-:Y:S01]  /*1cd0*/  USHF.R.U32.HI UR4, URZ, 0x4, UR4 ;  /* 0x000000043f047899 */ /* 0x000fe20008011604 */
[----:B------:R-:W-:Y:S01]  /*1ce0*/  CS2R R18, SRZ ;  /* 0x0000000000127805 */ /* 0x000fe2000001ff00 */
[----:B------:R-:W-:Y:S01]  /*1cf0*/  USHF.R.U32.HI UR5, URZ, 0x4, UR5 ;  /* 0x000000043f057899 */ /* 0x000fe20008011605 */
[----:B------:R-:W-:Y:S01]  /*1d00*/  CS2R R22, SRZ ;  /* 0x0000000000167805 */ /* 0x000fe2000001ff00 */
[----:B------:R-:W-:Y:S01]  /*1d10*/  ULOP3.LUT UR4, UR4, 0x3fff, URZ, 0xc0, !UPT ;  /* 0x00003fff04047892 */ /* 0x000fe2000f8ec03f */
[----:B------:R-:W-:Y:S01]  /*1d20*/  CS2R R90, SRZ ;  /* 0x00000000005a7805 */ /* 0x000fe2000001ff00 */
[----:B------:R-:W-:Y:S01]  /*1d30*/  ULOP3.LUT UR5, UR5, 0x3fff, URZ, 0xc0, !UPT ;  /* 0x00003fff05057892 */ /* 0x000fe2000f8ec03f */
[----:B------:R-:W-:Y:S01]  /*1d40*/  CS2R R88, SRZ ;  /* 0x0000000000587805 */ /* 0x000fe2000001ff00 */
[----:B------:R-:W-:Y:S01]  /*1d50*/  ULOP3.LUT UR4, UR4, 0x10000, URZ, 0xfc, !UPT ;  /* 0x0001000004047892 */ /* 0x000fe2000f8efc3f */
[----:B------:R-:W-:Y:S01]  /*1d60*/  CS2R R92, SRZ ;  /* 0x00000000005c7805 */ /* 0x000fe2000001ff00 */
[----:B------:R-:W-:Y:S01]  /*1d70*/  ULOP3.LUT UR5, UR5, 0x10000, URZ, 0xfc, !UPT ;  /* 0x0001000005057892 */ /* 0x000fe2000f8efc3f */
[----:B------:R-:W-:Y:S01]  /*1d80*/  CS2R R94, SRZ ;  /* 0x00000000005e7805 */ /* 0x000fe2000001ff00 */
[----:B------:R-:W-:Y:S01]  /*1d90*/  ULEA UR16, UR9, UR4, 0x8 ;  /* 0x0000000409107291 */ /* 0x000fe2000f8e403f */
[----:B------:R-:W-:Y:S01]  /*1da0*/  CS2R R96, SRZ ;  /* 0x0000000000607805 */ /* 0x000fe2000001ff00 */
[----:B------:R-:W-:Y:S01]  /*1db0*/  ULEA UR18, UR9, UR5, 0x9 ;  /* 0x0000000509127291 */ /* 0x000fe2000f8e483f */
[----:B------:R-:W-:Y:S01]  /*1dc0*/  CS2R R98, SRZ ;  /* 0x0000000000627805 */ /* 0x000fe2000001ff00 */
[----:B------:R-:W-:Y:S01]  /*1dd0*/  UMOV UR17, 0x80000020 ;  /* 0x8000002000117882 */ /* 0x000fe20000000000 */
[----:B------:R-:W-:Y:S01]  /*1de0*/  UMOV UR19, 0x80000020 ;  /* 0x8000002000137882 */ /* 0x000fe20000000000 */
[----:B------:R-:W-:Y:S01]  /*1df0*/  ULDC UR5, c[0x0][0x50c] ;  /* 0x0001430000057ab9 */ /* 0x000fe20000000800 */
[----:B------:R-:W-:Y:S01]  /*1e00*/  UMOV UR4, 0x2 ;  /* 0x0000000200047882 */ /* 0x000fe20000000000 */
[----:B------:R-:W-:Y:S01]  /*1e10*/  UISETP.NE.AND UP0, UPT, UR5, 0x2, UPT ;  /* 0x000000020500788c */ /* 0x000fe2000bf05270 */
[----:B------:R-:W-:-:S02]  /*1e20*/  CS2R R100, SRZ ;  /* 0x0000000000647805 */ /* 0x000fc4000001ff00 */
[----:B------:R-:W-:Y:S01]  /*1e30*/  CS2R R102, SRZ ;  /* 0x0000000000667805 */ /* 0x000fe2000001ff00 */
[----:B------:R-:W-:Y:S01]  /*1e40*/  QGMMA.64x128x32.F32.E4M3.E4M3 R24, gdesc[UR16], RZ, !UPT ;  /* 0x01e00000101879f3 */ /* 0x000fe2000c7008ff */
[----:B------:R-:W-:Y:S01]  /*1e50*/  USEL UR5, URZ, 0x1, UP0 ;  /* 0x000000013f057887 */ /* 0x000fe20008000000 */
[----:B------:R-:W-:Y:S01]  /*1e60*/  CS2R R104, SRZ ;  /* 0x0000000000687805 */ /* 0x000fe2000001ff00 */
[----:B------:R-:W-:Y:S01]  /*1e70*/  UIADD3 UR16, UR16, 0x2, URZ ;  /* 0x0000000210107890 */ /* 0x000fe2000fffe03f */
[----:B------:R-:W-:Y:S01]  /*1e80*/  CS2R R106, SRZ ;  /* 0x00000000006a7805 */ /* 0x000fe2000001ff00 */
[----:B------:R-:W-:Y:S01]  /*1e90*/  UIADD3 UR18, UR18, 0x2, URZ ;  /* 0x0000000212127890 */ /* 0x000fe2000fffe03f */
[----:B------:R-:W-:Y:S02]  /*1ea0*/  CS2R R108, SRZ ;  /* 0x00000000006c7805 */ /* 0x000fe4000001ff00 */
[----:B------:R-:W-:Y:S01]  /*1eb0*/  ISETP.NE.AND P0, PT, RZ, UR5, PT ;  /* 0x00000005ff007c0c */ /* 0x000fe2000bf05270 */
[----:B------:R-:W-:Y:S01]  /*1ec0*/  UMOV UR17, 0x80000020 ;  /* 0x8000002000117882 */ /* 0x000fe20000000000 */
[----:B------:R-:W-:Y:S01]  /*1ed0*/  UMOV UR19, 0x80000020 ;  /* 0x8000002000137882 */ /* 0x000fe20000000000 */
        /* <DEDUP_REMOVED lines=18> */
[----:B------:R-:W-:Y:S01]  /*2000*/  QGMMA.64x128x32.F32.E4M3.E4M3 R24, gdesc[UR16], R24, gsb0 ;  /* 0x01e00000101879f3 */ /* 0x000fe20008000818 */
[----:B------:R-:W-:Y:S05]  /*2010*/  @!P0 BRA `(.L_x_24) ;  /* 0x0000000400088947 */ /* 0x000fea0003800000 */
[----:B------:R-:W-:Y:S02]  /*2020*/  WARPGROUP.DEPBAR.LE gsb0, 0x0 ;  /* 0x00008000000079c5 */ /* 0x000fe40000010000 */
[----:B------:R-:W-:-:S01]  /*2030*/  FADD R145, RZ, R24 ;  /* 0x00000018ff917221 */ /* 0x000fc20000000000 */
[----:B------:R-:W-:Y:S01]  /*2040*/  FADD R144, RZ, R25 ;  /* 0x00000019ff907221 */ /* 0x000fe20000000000 */
        /* <DEDUP_REMOVED lines=62> */
[----:B------:R-:W-:-:S06]  /*2430*/  UMOV UR4, URZ ;  /* 0x0000003f00047c82 */ /* 0x000fcc0008000000 */
.L_x_24:
[----:B------:R-:W-:-:S04]  /*2440*/  UIADD3 UR12, UR9, 0x1, URZ ;  /* 0x00000001090c7890 */ /* 0x000fc8000fffe03f */
[----:B------:R-:W-:-:S04]  /*2450*/  UISETP.NE.AND UP0, UPT, UR12, 0x4, UPT ;  /* 0x000000040c00788c */ /* 0x000fc8000bf05270 */
[----:B------:R-:W-:Y:S02]  /*2460*/  USEL UR6, URZ, 0x1, UP0 ;  /* 0x000000013f067887 */ /* 0x000fe40008000000 */
[----:B------:R-:W-:Y:S02]  /*2470*/  USEL UR12, UR12, URZ, UP0 ;  /* 0x0000003f0c0c7287 */ /* 0x000fe40008000000 */
[----:B------:R-:W-:-:S06]  /*2480*/  ULOP3.LUT UR6, UR11, UR6, URZ, 0x3c, !UPT ;  /* 0x000000060b067292 */ /* 0x000fcc000f8e3c3f */
[----:B------:R-:W-:Y:S01]  /*2490*/  IMAD.U32 R150, RZ, RZ, UR6 ;  /* 0x00000006ff967e24 */ /* 0x000fe2000f8e00ff */
[----:B------:R-:W-:-:S06]  /*24a0*/  UMOV UR6, 0x1 ;  /* 0x0000000100067882 */ /* 0x000fcc0000000000 */
.L_x_19:
[----:B------:R-:W-:-:S06]  /*24b0*/  UISETP.GE.AND UP0, UPT, UR10, 0x1, UPT ;  /* 0x000000010a00788c */ /* 0x000fcc000bf06270 */
[----:B------:R-:W-:-:S13]  /*24c0*/  PLOP3.LUT P0, PT, PT, PT, UP0, 0x80, 0x0 ;  /* 0x000000000000781c */ /* 0x000fda0003f0f008 */
[----:B------:R-:W-:Y:S05]  /*24d0*/  @!P0 BRA `(.L_x_25) ;  /* 0x0000000800108947 */ /* 0x000fea0003800000 */
[----:B01----:R-:W-:Y:S01]  /*24e0*/  IMAD.U32 R12, RZ, RZ, UR10 ;  /* 0x0000000aff0c7e24 */ /* 0x003fe2000f8e00ff */
[----:B------:R-:W-:Y:S01]  /*24f0*/  ULDC UR24, c[0x0][0x50c] ;  /* 0x0001430000187ab9 */ /* 0x000fe20000000800 */
[----:B------:R-:W-:-:S07]  /*2500*/  IMAD.U32 R13, RZ, RZ, UR9 ;  /* 0x00000009ff0d7e24 */ /* 0x000fce000f8e00ff */
.L_x_33:
[----:B------:R-:W-:-:S06]  /*2510*/  UISETP.NE.AND UP0, UPT, UR25, 0x3, UPT ;  /* 0x000000031900788c */ /* 0x000fcc000bf05270 */
[----:B------:R-:W-:-:S13]  /*2520*/  PLOP3.LUT P1, PT, PT, PT, UP0, 0x80, 0x0 ;  /* 0x000000000000781c */ /* 0x000fda0003f2f008 */
[----:B------:R-:W-:Y:S05]  /*2530*/  @!P1 BRA `(.L_x_26) ;  /* 0x0000000000049947 */ /* 0x000fea0003800000 */
[----:B------:R-:W-:Y:S01]  /*2540*/  BPT.TRAP 0x1 ;  /* 0x000000040000795c */ /* 0x000fe20000300000 */
.L_x_26:
[----:B------:R-:W-:Y:S01]  /*2550*/  ULEA UR15, UR12, UR8, 0x3 ;  /* 0x000000080c0f7291 */ /* 0x000fe2000f8e183f */
[----:B------:R-:W-:-:S08]  /*2560*/  SHF.L.U32 R146, R150, 0x1f, RZ ;  /* 0x0000001f96927819 */ /* 0x000fd000000006ff */
[----:B------:R0:W1:Y:S01]  /*2570*/  SYNCS.PHASECHK.TRANS64.TRYWAIT P0, [UR15], R146 ;  /* 0x00000092ff0075a7 */ /* 0x000062000800014f */
[----:B------:R-:W-:Y:S05]  /*2580*/  @!P1 BRA `(.L_x_27) ;  /* 0x0000000000049947 */ /* 0x000fea0003800000 */
[----:B------:R-:W-:Y:S01]  /*2590*/  BPT.TRAP 0x1 ;  /* 0x000000040000795c */ /* 0x000fe20000300000 */
.L_x_27:
[----:B-1----:R-:W-:Y:S05]  /*25a0*/  @P0 BRA `(.L_x_28) ;  /* 0x0000000000080947 */ /* 0x002fea0003800000 */
[----:B------:R-:W1:Y:S02]  /*25b0*/  SYNCS.PHASECHK.TRANS64.TRYWAIT P0, [UR15], R146 ;  /* 0x00000092ff0075a7 */ /* 0x000e64000800014f */
[----:B-1----:R-:W-:Y:S05]  /*25c0*/  @!P0 BRA `(.L_x_29) ;  /* 0x0000006c00808947 */ /* 0x002fea0003800000 */
.L_x_28:
[----:B------:R-:W-:Y:S01]  /*25d0*/  UIADD3 UR15, UR8, 0x180, URZ ;  /* 0x00000180080f7890 */ /* 0x000fe2000fffe03f */
[----:B------:R-:W-:Y:S01]  /*25e0*/  WARPGROUP.ARRIVE ;  /* 0x00000000000079c5 */ /* 0x000fe20000000000 */
[----:B------:R-:W-:Y:S02]  /*25f0*/  UIADD3 UR16, UR8, 0x4180, URZ ;  /* 0x0000418008107890 */ /* 0x000fe4000fffe03f */
[----:B------:R-:W-:Y:S02]  /*2600*/  USHF.R.U32.HI UR15, URZ, 0x4, UR15 ;  /* 0x000000043f0f7899 */ /* 0x000fe4000801160f */
[----:B------:R-:W-:Y:S02]  /*2610*/  USHF.R.U32.HI UR16, URZ, 0x4, UR16 ;  /* 0x000000043f107899 */ /* 0x000fe40008011610 */
[----:B------:R-:W-:Y:S02]  /*2620*/  UISETP.NE.AND UP0, UPT, UR5, URZ, UPT ;  /* 0x0000003f0500728c */ /* 0x000fe4000bf05270 */
[----:B------:R-:W-:-:S02]  /*2630*/  ULOP3.LUT UR15, UR15, 0x3fff, URZ, 0xc0, !UPT ;  /* 0x00003fff0f0f7892 */ /* 0x000fc4000f8ec03f */
[----:B------:R-:W-:Y:S02]  /*2640*/  ULOP3.LUT UR16, UR16, 0x3fff, URZ, 0xc0, !UPT ;  /* 0x00003fff10107892 */ /* 0x000fe4000f8ec03f */
[----:B------:R-:W-:Y:S02]  /*2650*/  USEL UR6, UR6, URZ, !UP0 ;  /* 0x0000003f06067287 */ /* 0x000fe4000c000000 */
[----:B------:R-:W-:Y:S02]  /*2660*/  ULOP3.LUT UR15, UR15, 0x10000, URZ, 0xfc, !UPT ;  /* 0x000100000f0f7892 */ /* 0x000fe4000f8efc3f */
[----:B------:R-:W-:Y:S02]  /*2670*/  ULOP3.LUT UR18, UR16, 0x10000, URZ, 0xfc, !UPT ;  /* 0x0001000010127892 */ /* 0x000fe4000f8efc3f */
[----:B------:R-:W-:Y:S02]  /*2680*/  UISETP.NE.U32.AND UP0, UPT, UR6, URZ, UPT ;  /* 0x0000003f0600728c */ /* 0x000fe4000bf05070 */
[----:B------:R-:W-:-:S02]  /*2690*/  ULEA UR16, UR12, UR15, 0x8 ;  /* 0x0000000f0c107291 */ /* 0x000fc4000f8e403f */
[----:B------:R-:W-:Y:S01]  /*26a0*/  ULEA UR18, UR12, UR18, 0x9 ;  /* 0x000000120c127291 */ /* 0x000fe2000f8e483f */
[----:B------:R-:W-:Y:S01]  /*26b0*/  UMOV UR17, 0x80000020 ;  /* 0x8000002000117882 */ /* 0x000fe20000000000 */
[----:B------:R-:W-:Y:S01]  /*26c0*/  UMOV UR19, 0x80000020 ;  /* 0x8000002000137882 */ /* 0x000fe20000000000 */
[----:B------:R-:W-:-:S06]  /*26d0*/  UIADD3 UR4, UR4, 0x2, URZ ;  /* 0x0000000204047890 */ /* 0x000fcc000fffe03f */
[----:B------:R-:W-:Y:S01]  /*26e0*/  QGMMA.64x128x32.F32.E4M3.E4M3 R24, gdesc[UR16], R24, UP0 ;  /* 0x01e00000101879f3 */ /* 0x000fe2000bf00818 */
[----:B------:R-:W-:Y:S02]  /*26f0*/  UIADD3 UR16, UR16, 0x2, URZ ;  /* 0x0000000210107890 */ /* 0x000fe4000fffe03f */
[----:B------:R-:W-:Y:S01]  /*2700*/  UIADD3 UR18, UR18, 0x2, URZ ;  /* 0x0000000212127890 */ /* 0x000fe2000fffe03f */
[----:B------:R-:W-:Y:S01]  /*2710*/  UMOV UR17, 0x80000020 ;  /* 0x8000002000117882 */ /* 0x000fe20000000000 */
[----:B------:R-:W-:Y:S01]  /*2720*/  UMOV UR19, 0x80000020 ;  /* 0x8000002000137882 */ /* 0x000fe20000000000 */
[----:B------:R-:W-:-:S04]  /*2730*/  UISETP.NE.AND UP0, UPT, UR4, UR24, UPT ;  /* 0x000000180400728c */ /* 0x000fc8000bf05270 */
[----:B------:R-:W-:-:S06]  /*2740*/  USEL UR5, URZ, 0x1, UP0 ;  /* 0x000000013f057887 */ /* 0x000fcc0008000000 */
[----:B------:R-:W-:Y:S01]  /*2750*/  ISETP.NE.AND P0, PT, RZ, UR5, PT ;  /* 0x00000005ff007c0c */ /* 0x000fe2000bf05270 */
[----:B------:R-:W-:Y:S03]  /*2760*/  QGMMA.64x128x32.F32.E4M3.E4M3 R24, gdesc[UR16], R24, gsb0 ;  /* 0x01e00000101879f3 */ /* 0x000fe60008000818 */
[----:B------:R-:W-:-:S09]  /*2770*/  WARPGROUP.DEPBAR.LE gsb0, 0x1 ;  /* 0x00008000000079c5 */ /* 0x000fd20000010100 */
[----:B------:R-:W-:Y:S05]  /*2780*/  @!P0 BRA `(.L_x_30) ;  /* 0x0000000400088947 */ /* 0x000fea0003800000 */
[----:B------:R-:W-:Y:S02]  /*2790*/  WARPGROUP.DEPBAR.LE gsb0, 0x0 ;  /* 0x00008000000079c5 */ /* 0x000fe40000010000 */
[----:B------:R-:W-:-:S01]  /*27a0*/  FADD R145, R24, R145 ;  /* 0x0000009118917221 */ /* 0x000fc20000000000 */
[----:B------:R-:W-:Y:S01]  /*27b0*/  FADD R144, R25, R144 ;  /* 0x0000009019907221 */ /* 0x000fe20000000000 */
        /* <DEDUP_REMOVED lines=62> */
[----:B------:R-:W-:-:S06]  /*2ba0*/  UMOV UR4, URZ ;  /* 0x0000003f00047c82 */ /* 0x000fcc0008000000 */
.L_x_30:
[----:B------:R-:W-:Y:S05]  /*2bb0*/  @!P1 BRA `(.L_x_31) ;  /* 0x0000000000049947 */ /* 0x000fea0003800000 */
[----:B------:R-:W-:Y:S01]  /*2bc0*/  BPT.TRAP 0x1 ;  /* 0x000000040000795c */ /* 0x000fe20000300000 */
.L_x_31:
[----:B------:R-:W-:Y:S01]  /*2bd0*/  ISETP.NE.AND P0, PT, R7, RZ, PT ;  /* 0x000000ff0700720c */ /* 0x000fe20003f05270 */
[----:B------:R-:W-:-:S12]  /*2be0*/  UISETP.GT.U32.AND UP0, UPT, UR7, 0x1, UPT ;  /* 0x000000010700788c */ /* 0x000fd8000bf04070 */
[----:B01----:R-:W-:-:S05]  /*2bf0*/  @P0 LEA R146, R13, UR8, 0x3 ;  /* 0x000000080d920c11 */ /* 0x003fca000f8e18ff */
[----:B------:R-:W-:-:S05]  /*2c00*/  @P0 VIADD R147, R146, 0x20 ;  /* 0x0000002092930836 */ /* 0x000fca0000000000 */
[----:B------:R-:W-:-:S04]  /*2c10*/  @P0 PRMT R147, R6, 0x654, R147 ;  /* 0x0000065406930816 */ /* 0x000fc80000000093 */
[----:B------:R0:W-:Y:S01]  /*2c20*/  @P0 SYNCS.ARRIVE.TRANS64.RED.A1T0 RZ, [R147+URZ], RZ ;  /* 0x000000ff93ff09a7 */ /* 0x0001e2000810043f */
[----:B------:R-:W-:-:S13]  /*2c30*/  PLOP3.LUT P0, PT, PT, PT, UP0, 0x80, 0x0 ;  /* 0x000000000000781c */ /* 0x000fda0003f0f008 */
[----:B0-----:R-:W-:Y:S05]  /*2c40*/  @P0 BRA `(.L_x_32) ;  /* 0x0000000000040947 */ /* 0x001fea0003800000 */
[----:B------:R-:W-:Y:S01]  /*2c50*/  BPT.TRAP 0x1 ;  /* 0x000000040000795c */ /* 0x000fe20000300000 */
.L_x_32:
[----:B------:R-:W-:Y:S01]  /*2c60*/  UIADD3 UR12, UR12, 0x1, URZ ;  /* 0x000000010c0c7890 */ /* 0x000fe2000fffe03f */
[C---:B------:R-:W-:Y:S01]  /*2c70*/  ISETP.GT.AND P1, PT, R12.reuse, 0x1, PT ;  /* 0x000000010c00780c */ /* 0x040fe20003f24270 */
[----:B------:R-:W-:Y:S02]  /*2c80*/  VIADD R13, R13, 0x1 ;  /* 0x000000010d0d7836 */ /* 0x000fe40000000000 */
[----:B------:R-:W-:Y:S01]  /*2c90*/  UISETP.NE.AND UP0, UPT, UR12, 0x4, UPT ;  /* 0x000000040c00788c */ /* 0x000fe2000bf05270 */
[----:B------:R-:W-:Y:S02]  /*2ca0*/  VIADD R12, R12, 0xffffffff ;  /* 0xffffffff0c0c7836 */ /* 0x000fe40000000000 */
[C---:B------:R-:W-:Y:S01]  /*2cb0*/  ISETP.NE.AND P0, PT, R13.reuse, 0x4, PT ;  /* 0x000000040d00780c */ /* 0x040fe20003f05270 */
[----:B------:R-:W-:Y:S02]  /*2cc0*/  USEL UR6, URZ, 0x1, UP0 ;  /* 0x000000013f067887 */ /* 0x000fe40008000000 */
[----:B------:R-:W-:Y:S01]  /*2cd0*/  USEL UR12, UR12, URZ, UP0 ;  /* 0x0000003f0c0c7287 */ /* 0x000fe20008000000 */
[----:B------:R-:W-:-:S03]  /*2ce0*/  SEL R13, R13, RZ, P0 ;  /* 0x000000ff0d0d7207 */ /* 0x000fc60000000000 */
[----:B------:R-:W-:Y:S01]  /*2cf0*/  LOP3.LUT R150, R150, UR6, RZ, 0x3c, !PT ;  /* 0x0000000696967c12 */ /* 0x000fe2000f8e3cff */
[----:B------:R-:W-:Y:S01]  /*2d00*/  UMOV UR6, 0x1 ;  /* 0x0000000100067882 */ /* 0x000fe20000000000 */
[----:B------:R-:W-:Y:S06]  /*2d10*/  @P1 BRA `(.L_x_33) ;  /* 0xfffffff400fc1947 */ /* 0x000fec000383ffff */
.L_x_25:
[----:B------:R-:W-:Y:S01]  /*2d20*/  UISETP.NE.AND UP0, UPT, UR4, URZ, UPT ;  /* 0x0000003f0400728c */ /* 0x000fe2000bf05270 */
[----:B01----:R-:W0:Y:S03]  /*2d30*/  LDC R12, c[0x0][0x28c] ;  /* 0x0000a300ff0c7b82 */ /* 0x003e260000000800 */
[----:B------:R-:W-:-:S06]  /*2d40*/  USEL UR4, URZ, 0x1, !UP0 ;  /* 0x000000013f047887 */ /* 0x000fcc000c000000 */
[----:B------:R-:W-:-:S13]  /*2d50*/  ISETP.NE.AND P0, PT, RZ, UR4, PT ;  /* 0x00000004ff007c0c */ /* 0x000fda000bf05270 */
[----:B------:R-:W-:Y:S05]  /*2d60*/  @!P0 BRA `(.L_x_34) ;  /* 0x0000000400048947 */ /* 0x000fea0003800000 */
[----:B------:R-:W-:Y:S02]  /*2d70*/  WARPGROUP.DEPBAR.LE gsb0, 0x0 ;  /* 0x00008000000079c5 */ /* 0x000fe40000010000 */
[----:B------:R-:W-:Y:S01]  /*2d80*/  FADD R145, R24, R145 ;  /* 0x0000009118917221 */ /* 0x000fe20000000000 */
        /* <DEDUP_REMOVED lines=62> */
[----:B------:R-:W-:-:S07]  /*3170*/  FADD R20, R20, R87 ;  /* 0x0000005714147221 */ /* 0x000fce0000000000 */
.L_x_34:
[----:B0-----:R-:W-:Y:S01]  /*3180*/  ISETP.GE.AND P0, PT, R12, 0x1, PT ;  /* 0x000000010c00780c */ /* 0x001fe20003f06270 */
[----:B------:R0:W-:Y:S01]  /*3190*/  SYNCS.ARRIVE.TRANS64.A1T0 RZ, [R149+UR31], RZ ;  /* 0x000000ff95ff79a7 */ /* 0x0001e2000810001f */
[----:B------:R-:W-:-:S11]  /*31a0*/  WARPGROUP.DEPBAR.LE gsb0, 0x0 ;  /* 0x00008000000079c5 */ /* 0x000fd60000010000 */
[----:B------:R-:W-:Y:S05]  /*31b0*/  @!P0 BRA `(.L_x_35) ;  /* 0x0000000000488947 */ /* 0x000fea0003800000 */
[----:B------:R-:W-:-:S06]  /*31c0*/  UISETP.NE.AND UP0, UPT, UR25, 0x3, UPT ;  /* 0x000000031900788c */ /* 0x000fcc000bf05270 */
[----:B------:R-:W-:-:S13]  /*31d0*/  PLOP3.LUT P0, PT, PT, PT, UP0, 0x80, 0x0 ;  /* 0x000000000000781c */ /* 0x000fda0003f0f008 */
[----:B------:R-:W-:Y:S05]  /*31e0*/  @!P0 BRA `(.L_x_36) ;  /* 0x0000000000048947 */ /* 0x000fea0003800000 */
[----:B------:R-:W-:Y:S01]  /*31f0*/  BPT.TRAP 0x1 ;  /* 0x000000040000795c */ /* 0x000fe20000300000 */
.L_x_36:
[----:B------:R-:W-:Y:S01]  /*3200*/  ISETP.NE.AND P0, PT, R7, RZ, PT ;  /* 0x000000ff0700720c */ /* 0x000fe20003f05270 */
[----:B------:R-:W-:-:S12]  /*3210*/  IMAD.U32 R13, RZ, RZ, UR8 ;  /* 0x00000008ff0d7e24 */ /* 0x000fd8000f8e00ff */
[----:B------:R-:W-:-:S05]  /*3220*/  VOTEU.ANY UP0, P0 ;  /* 0x00000000003f7886 */ /* 0x000fca0000000100 */
[----:B------:R-:W-:Y:S02]  /*3230*/  @UP0 UIADD3 UR4, UR10, UR9, URZ ;  /* 0x000000090a040290 */ /* 0x000fe4000fffe03f */
[----:B------:R-:W-:-:S04]  /*3240*/  UISETP.GT.U32.AND UP0, UPT, UR7, 0x1, UPT ;  /* 0x000000010700788c */ /* 0x000fc8000bf04070 */
[----:B------:R-:W-:-:S04]  /*3250*/  IMAD.U32 R12, RZ, RZ, UR4 ;  /* 0x00000004ff0c7e24 */ /* 0x000fc8000f8e00ff */
[----:B------:R-:W-:-:S05]  /*3260*/  @P0 IMAD.SHL.U32 R12, R12, 0x8, RZ ;  /* 0x000000080c0c0824 */ /* 0x000fca00078e00ff */
[----:B------:R-:W-:-:S04]  /*3270*/  @P0 LOP3.LUT R12, R12, 0x18, RZ, 0xc0, !PT ;  /* 0x000000180c0c0812 */ /* 0x000fc800078ec0ff */
[----:B------:R-:W-:-:S04]  /*3280*/  @P0 IADD3 R13, R13, 0x20, R12 ;  /* 0x000000200d0d0810 */ /* 0x000fc80007ffe00c */
[----:B------:R-:W-:-:S04]  /*3290*/  @P0 PRMT R13, R6, 0x654, R13 ;  /* 0x00000654060d0816 */ /* 0x000fc8000000000d */
[----:B------:R1:W-:Y:S01]  /*32a0*/  @P0 SYNCS.ARRIVE.TRANS64.RED.A1T0 RZ, [R13+URZ], RZ ;  /* 0x000000ff0dff09a7 */ /* 0x0003e2000810043f */
[----:B------:R-:W-:-:S13]  /*32b0*/  PLOP3.LUT P0, PT, PT, PT, UP0, 0x80, 0x0 ;  /* 0x000000000000781c */ /* 0x000fda0003f0f008 */
[----:B-1----:R-:W-:Y:S05]  /*32c0*/  @P0 BRA `(.L_x_35) ;  /* 0x0000000000040947 */ /* 0x002fea0003800000 */
[----:B------:R-:W-:Y:S01]  /*32d0*/  BPT.TRAP 0x1 ;  /* 0x000000040000795c */ /* 0x000fe20000300000 */
.L_x_35:
[----:B------:R-:W-:Y:S01]  /*32e0*/  SHF.L.U32 R12, R148, 0x1f, RZ ;  /* 0x0000001f940c7819 */ /* 0x000fe200000006ff */
[----:B------:R-:W1:Y:S01]  /*32f0*/  LDC R31, c[0x0][0x288] ;  /* 0x0000a200ff1f7b82 */ /* 0x000e620000000800 */
[----:B------:R-:W-:Y:S02]  /*3300*/  IMAD.SHL.U32 R28, R5, 0x40, RZ ;  /* 0x00000040051c7824 */ /* 0x000fe400078e00ff */
[----:B------:R-:W4:Y:S02]  /*3310*/  SYNCS.PHASECHK.TRANS64.TRYWAIT P0, [R15+URZ+0x8], R12 ;  /* 0x0000080c0f0075a7 */ /* 0x000f24000800017f */
[----:B----4-:R-:W-:Y:S05]  /*3320*/  @!P0 BRA `(.L_x_37) ;  /* 0x0000006000408947 */ /* 0x010fea0003800000 */
.L_x_195:
[----:B------:R-:W-:Y:S01]  /*3330*/  ULDC UR4, c[0x0][0x284] ;  /* 0x0000a10000047ab9 */ /* 0x000fe20000000800 */
[----:B------:R-:W-:Y:S01]  /*3340*/  IMAD.SHL.U32 R30, R4, 0x80, RZ ;  /* 0x00000080041e7824 */ /* 0x000fe200078e00ff */
[----:B------:R-:W-:-:S04]  /*3350*/  ISETP.GE.AND P0, PT, R28, UR4, PT ;  /* 0x000000041c007c0c */ /* 0x000fc8000bf06270 */
[----:B-1----:R-:W-:-:S13]  /*3360*/  ISETP.GE.OR P0, PT, R30, R31, P0 ;  /* 0x0000001f1e00720c */ /* 0x002fda0000706670 */
[----:B------:R-:W-:Y:S05]  /*3370*/  @P0 BRA `(.L_x_38) ;  /* 0x0000004400e00947 */ /* 0x000fea0003800000 */
[----:B------:R-:W1:Y:S01]  /*3380*/  LDC.64 R32, c[0x0][0x5c8] ;  /* 0x00017200ff207b82 */ /* 0x000e620000000a00 */
[----:B------:R-:W-:Y:S01]  /*3390*/  IMAD.SHL.U32 R24, R14, 0x2, RZ ;  /* 0x000000020e187824 */ /* 0x000fe200078e00ff */
[----:B------:R-:W-:Y:S01]  /*33a0*/  SHF.R.S32.HI R35, RZ, 0x1f, R0 ;  /* 0x0000001fff237819 */ /* 0x000fe20000011400 */
[----:B------:R-:W-:Y:S01]  /*33b0*/  ULDC.64 UR4, c[0x0][0x5d0] ;  /* 0x0001740000047ab9 */ /* 0x000fe20000000a00 */
[----:B------:R-:W-:Y:S01]  /*33c0*/  SHF.R.S32.HI R34, RZ, 0x1f, R30 ;  /* 0x0000001fff227819 */ /* 0x000fe2000001141e */
[----:B------:R-:W-:Y:S01]  /*33d0*/  BSSY B0, `(.L_x_38) ;  /* 0x0000472000007945 */ /* 0x000fe20003800000 */
[--C-:B------:R-:W-:Y:S01]  /*33e0*/  SHF.R.S32.HI R25, RZ, 0x1f, R24.reuse ;  /* 0x0000001fff197819 */ /* 0x100fe20000011418 */
[----:B------:R-:W-:Y:S02]  /*33f0*/  IMAD R27, R35, UR4, RZ ;  /* 0x00000004231b7c24 */ /* 0x000fe4000f8e02ff */
[----:B----4-:R-:W-:-:S04]  /*3400*/  IMAD.WIDE.U32 R12, R0, UR4, R24 ;  /* 0x00000004000c7c25 */ /* 0x010fc8000f8e0018 */
[----:B------:R-:W-:Y:S01]  /*3410*/  IMAD R29, R0, UR5, R27 ;  /* 0x00000005001d7c24 */ /* 0x000fe2000f8e021b */
[----:B------:R-:W-:Y:S01]  /*3420*/  IADD3 R12, P0, R30, R12, RZ ;  /* 0x0000000c1e0c7210 */ /* 0x000fe20007f1e0ff */
[----:B------:R-:W-:Y:S01]  /*3430*/  IMAD.WIDE R26, R5, 0x40, R8 ;  /* 0x00000040051a7825 */ /* 0x000fe200078e0208 */
[----:B------:R-:W-:Y:S02]  /*3440*/  ULDC.64 UR4, c[0x0][0x5c0] ;  /* 0x0001700000047ab9 */ /* 0x000fe40000000a00 */
[----:B------:R-:W-:Y:S01]  /*3450*/  IADD3.X R13, R34, R13, R29, P0, !PT ;  /* 0x0000000d220d7210 */ /* 0x000fe200007fe41d */
[----:B------:R-:W-:Y:S02]  /*3460*/  IMAD R29, R14, -0x2, R31 ;  /* 0xfffffffe0e1d7824 */ /* 0x000fe400078e021f */
[-C--:B-1----:R-:W-:Y:S02]  /*3470*/  IMAD R4, R27, R32.reuse, RZ ;  /* 0x000000201b047224 */ /* 0x082fe400078e02ff */
[----:B------:R-:W-:-:S04]  /*3480*/  IMAD.WIDE.U32 R12, R26, R32, R12 ;  /* 0x000000201a0c7225 */ /* 0x000fc800078e000c */
[----:B------:R-:W-:Y:S01]  /*3490*/  IMAD R5, R26, R33, R4 ;  /* 0x000000211a057224 */ /* 0x000fe200078e0204 */
[----:B------:R-:W-:Y:S02]  /*34a0*/  LEA R4, P0, R32, R12, 0x3 ;  /* 0x0000000c20047211 */ /* 0x000fe400078018ff */
[----:B------:R-:W-:Y:S01]  /*34b0*/  IADD3 R12, P1, R12, UR4, RZ ;  /* 0x000000040c0c7c10 */ /* 0x000fe2000ff3e0ff */
[----:B------:R-:W-:Y:S01]  /*34c0*/  IMAD.IADD R13, R13, 0x1, R5 ;  /* 0x000000010d0d7824 */ /* 0x000fe200078e0205 */
[----:B------:R-:W-:-:S04]  /*34d0*/  IADD3 R4, P2, R4, UR4, RZ ;  /* 0x0000000404047c10 */ /* 0x000fc8000ff5e0ff */
[----:B------:R-:W-:Y:S01]  /*34e0*/  LEA.HI.X R5, R32, R13, R33, 0x3, P0 ;  /* 0x0000000d20057211 */ /* 0x000fe200000f1c21 */
[----:B------:R-:W-:Y:S01]  /*34f0*/  IMAD.IADD R32, R17, 0x1, -R28 ;  /* 0x0000000111207824 */ /* 0x000fe200078e0a1c */
[----:B---3-5:R-:W-:Y:S01]  /*3500*/  FSETP.NEU.AND P0, PT, R11, RZ, PT ;  /* 0x000000ff0b00720b */ /* 0x028fe20003f0d000 */
[----:B------:R-:W-:Y:S01]  /*3510*/  IMAD.IADD R28, R29, 0x1, -R30 ;  /* 0x000000011d1c7824 */ /* 0x000fe200078e0a1e */
[----:B------:R-:W-:Y:S02]  /*3520*/  IADD3.X R13, R13, UR5, RZ, P1, !PT ;  /* 0x000000050d0d7c10 */ /* 0x000fe40008ffe4ff */
[----:B------:R-:W-:-:S09]  /*3530*/  IADD3.X R5, R5, UR5, RZ, P2, !PT ;  /* 0x0000000505057c10 */ /* 0x000fd200097fe4ff */
[----:B------:R-:W-:Y:S05]  /*3540*/  @!P0 BRA `(.L_x_39) ;  /* 0x0000003400608947 */ /* 0x000fea0003800000 */
[----:B------:R-:W-:Y:S01]  /*3550*/  ULDC.64 UR4, c[0x0][0x5b8] ;  /* 0x00016e0000047ab9 */ /* 0x000fe20000000a00 */
[----:B------:R-:W-:Y:S01]  /*3560*/  ULDC.64 UR16, c[0x0][0x5a8] ;  /* 0x00016a0000107ab9 */ /* 0x000fe20000000a00 */
[----:B------:R-:W-:Y:S01]  /*3570*/  IMAD.WIDE.U32 R24, R0, UR4, R24 ;  /* 0x0000000400187c25 */ /* 0x000fe2000f8e0018 */
[----:B------:R-:W-:Y:S03]  /*3580*/  BSSY B1, `(.L_x_40) ;  /* 0x0000010000017945 */ /* 0x000fe60003800000 */
[----:B------:R-:W-:Y:S01]  /*3590*/  IMAD R29, R35, UR4, RZ ;  /* 0x00000004231d7c24 */ /* 0x000fe2000f8e02ff */
[----:B------:R-:W-:-:S03]  /*35a0*/  IADD3 R30, P0, R30, R24, RZ ;  /* 0x000000181e1e7210 */ /* 0x000fc60007f1e0ff */
[----:B------:R-:W-:Y:S01]  /*35b0*/  IMAD R29, R0, UR5, R29 ;  /* 0x00000005001d7c24 */ /* 0x000fe2000f8e021d */
[----:B------:R-:W-:Y:S01]  /*35c0*/  ULDC.64 UR4, c[0x0][0x5b0] ;  /* 0x00016c0000047ab9 */ /* 0x000fe20000000a00 */
[----:B------:R-:W-:-:S03]  /*35d0*/  PRMT R0, RZ, 0x7610, R0 ;  /* 0x00007610ff007816 */ /* 0x000fc60000000000 */
[----:B------:R-:W-:Y:S01]  /*35e0*/  IADD3.X R31, R34, R25, R29, P0, !PT ;  /* 0x00000019221f7210 */ /* 0x000fe200007fe41d */
[----:B------:R-:W-:Y:S01]  /*35f0*/  IMAD R29, R27, UR4, RZ ;  /* 0x000000041b1d7c24 */ /* 0x000fe2000f8e02ff */
[----:B------:R-:W-:Y:S01]  /*3600*/  ISETP.GE.AND P0, PT, R32, 0x1, PT ;  /* 0x000000012000780c */ /* 0x000fe20003f06270 */
[----:B------:R-:W-:-:S03]  /*3610*/  IMAD.WIDE.U32 R24, R26, UR4, R30 ;  /* 0x000000041a187c25 */ /* 0x000fc6000f8e001e */
[----:B------:R-:W-:Y:S01]  /*3620*/  ISETP.LT.OR P2, PT, R28, 0x1, !P0 ;  /* 0x000000011c00780c */ /* 0x000fe20004741670 */
[----:B------:R-:W-:Y:S01]  /*3630*/  IMAD R29, R26, UR5, R29 ;  /* 0x000000051a1d7c24 */ /* 0x000fe2000f8e021d */
[----:B------:R-:W-:-:S04]  /*3640*/  IADD3 R24, P1, R24, UR16, RZ ;  /* 0x0000001018187c10 */ /* 0x000fc8000ff3e0ff */
[----:B------:R-:W-:-:S07]  /*3650*/  IADD3.X R25, R25, UR17, R29, P1, !PT ;  /* 0x0000001119197c10 */ /* 0x000fce0008ffe41d */
[----:B------:R-:W-:Y:S05]  /*3660*/  @P2 BRA `(.L_x_41) ;  /* 0x0000000000042947 */ /* 0x000fea0003800000 */
[----:B------:R1:W5:Y:S02]  /*3670*/  LDG.E.U8 R0, desc[UR22][R24.64] ;  /* 0x0000001618007981 */ /* 0x000364000c1e1100 */
.L_x_41:
[----:B------:R-:W-:Y:S05]  /*3680*/  BSYNC B1 ;  /* 0x0000000000017941 */ /* 0x000fea0003800000 */
.L_x_40:
[----:B-----5:R-:W-:Y:S01]  /*3690*/  LOP3.LUT R0, R0, 0xff, RZ, 0xc0, !PT ;  /* 0x000000ff00007812 */ /* 0x020fe200078ec0ff */
[----:B------:R-:W-:Y:S01]  /*36a0*/  BSSY B1, `(.L_x_42) ;  /* 0x000000b000017945 */ /* 0x000fe20003800000 */
[----:B------:R-:W-:Y:S02]  /*36b0*/  ISETP.LT.OR P3, PT, R28, 0x2, !P0 ;  /* 0x000000021c00780c */ /* 0x000fe40004761670 */
[----:B------:R-:W-:-:S05]  /*36c0*/  F2FP.F16.E4M3.UNPACK_B R0, R0 ;  /* 0x00000000ff00723e */ /* 0x000fca00020006ff */
[----:B------:R-:W-:-:S05]  /*36d0*/  HADD2.F32 R0, -RZ, R0.H0_H0 ;  /* 0x20000000ff007230 */ /* 0x000fca0000004100 */
[----:B------:R-:W-:-:S04]  /*36e0*/  FMUL R0, R0, R11 ;  /* 0x0000000b00007220 */ /* 0x000fc80000400000 */
[----:B--2---:R-:W-:-:S05]  /*36f0*/  FFMA R0, R145, R10, R0 ;  /* 0x0000000a91007223 */ /* 0x004fca0000000000 */
[----:B------:R-:W-:Y:S02]  /*3700*/  F2FP.SATFINITE.E4M3.F32.PACK_AB_MERGE_C R29, RZ, R0, RZ ;  /* 0x00000000ff1d723e */ /* 0x000fe400048070ff */
[----:B------:R-:W-:-:S03]  /*3710*/  PRMT R0, RZ, 0x7610, R0 ;  /* 0x00007610ff007816 */ /* 0x000fc60000000000 */
[----:B------:R2:W-:Y:S01]  /*3720*/  @!P2 STG.E.U8 desc[UR22][R12.64], R29 ;  /* 0x0000001d0c00a986 */ /* 0x0005e2000c101116 */
[----:B------:R-:W-:Y:S05]  /*3730*/  @P3 BRA `(.L_x_43) ;  /* 0x0000000000043947 */ /* 0x000fea0003800000 */
[----:B------:R3:W5:Y:S02]  /*3740*/  LDG.E.U8 R0, desc[UR22][R24.64+0x1] ;  /* 0x0000011618007981 */ /* 0x000764000c1e1100 */
.L_x_43:
[----:B------:R-:W-:Y:S05]  /*3750*/  BSYNC B1 ;  /* 0x0000000000017941 */ /* 0x000fea0003800000 */
.L_x_42:
[----:B-----5:R-:W-:Y:S01]  /*3760*/  LOP3.LUT R0, R0, 0xff, RZ, 0xc0, !PT ;  /* 0x000000ff00007812 */ /* 0x020fe200078ec0ff */
[----:B------:R-:W-:Y:S01]  /*3770*/  BSSY B1, `(.L_x_44) ;  /* 0x0000013000017945 */ /* 0x000fe20003800000 */
[----:B--2---:R-:W-:Y:S02]  /*3780*/  IADD3 R29, P1, R26, 0x8, RZ ;  /* 0x000000081a1d7810 */ /* 0x004fe40007f3e0ff */
[----:B------:R-:W-:-:S03]  /*3790*/  F2FP.F16.E4M3.UNPACK_B R0, R0 ;  /* 0x00000000ff00723e */ /* 0x000fc600020006ff */
[----:B------:R-:W-:Y:S01]  /*37a0*/  IMAD.X R26, RZ, RZ, R27, P1 ;  /* 0x000000ffff1a7224 */ /* 0x000fe200008e061b */
[----:B------:R-:W-:Y:S01]  /*37b0*/  ISETP.GE.AND P1, PT, R32, 0x9, PT ;  /* 0x000000092000780c */ /* 0x000fe20003f26270 */
[----:B------:R-:W-:Y:S02]  /*37c0*/  HADD2.F32 R0, -RZ, R0.H0_H0 ;  /* 0x20000000ff007230 */ /* 0x000fe40000004100 */
[----:B------:R-:W-:Y:S01]  /*37d0*/  IMAD R26, R26, UR4, RZ ;  /* 0x000000041a1a7c24 */ /* 0x000fe2000f8e02ff */
[----:B------:R-:W-:Y:S01]  /*37e0*/  ISETP.LT.OR P4, PT, R28, 0x1, !P1 ;  /* 0x000000011c00780c */ /* 0x000fe20004f81670 */
[----:B------:R-:W-:-:S04]  /*37f0*/  IMAD.WIDE.U32 R30, R29, UR4, R30 ;  /* 0x000000041d1e7c25 */ /* 0x000fc8000f8e001e */
[----:B------:R-:W-:Y:S01]  /*3800*/  FMUL R27, R0, R11 ;  /* 0x0000000b001b7220 */ /* 0x000fe20000400000 */
[----:B------:R-:W-:Y:S01]  /*3810*/  PRMT R0, RZ, 0x7610, R0 ;  /* 0x00007610ff007816 */ /* 0x000fe20000000000 */
[----:B------:R-:W-:Y:S02]  /*3820*/  IMAD R29, R29, UR5, R26 ;  /* 0x000000051d1d7c24 */ /* 0x000fe4000f8e021a */
[----:B------:R-:W-:Y:S01]  /*3830*/  FFMA R27, R144, R10, R27 ;  /* 0x0000000a901b7223 */ /* 0x000fe2000000001b */
[----:B------:R-:W-:-:S04]  /*3840*/  IADD3 R26, P2, R30, UR16, RZ ;  /* 0x000000101e1a7c10 */ /* 0x000fc8000ff5e0ff */
[----:B------:R-:W-:Y:S02]  /*3850*/  F2FP.SATFINITE.E4M3.F32.PACK_AB_MERGE_C R33, RZ, R27, RZ ;  /* 0x0000001bff21723e */ /* 0x000fe400048070ff */
[----:B------:R-:W-:-:S03]  /*3860*/  IADD3.X R27, R31, UR17, R29, P2, !PT ;  /* 0x000000111f1b7c10 */ /* 0x000fc600097fe41d */
[----:B------:R2:W-:Y:S01]  /*3870*/  @!P3 STG.E.U8 desc[UR22][R12.64+0x1], R33 ;  /* 0x000001210c00b986 */ /* 0x0005e2000c101116 */
[----:B------:R-:W-:Y:S05]  /*3880*/  @P4 BRA `(.L_x_45) ;  /* 0x0000000000044947 */ /* 0x000fea0003800000 */
[----:B------:R4:W5:Y:S02]  /*3890*/  LDG.E.U8 R0, desc[UR22][R26.64] ;  /* 0x000000161a007981 */ /* 0x000964000c1e1100 */
.L_x_45:
[----:B------:R-:W-:Y:S05]  /*38a0*/  BSYNC B1 ;  /* 0x0000000000017941 */ /* 0x000fea0003800000 */
.L_x_44:
[----:B-----5:R-:W-:Y:S01]  /*38b0*/  LOP3.LUT R0, R0, 0xff, RZ, 0xc0, !PT ;  /* 0x000000ff00007812 */ /* 0x020fe200078ec0ff */
[----:B------:R-:W-:Y:S01]  /*38c0*/  BSSY B1, `(.L_x_46) ;  /* 0x000000b000017945 */ /* 0x000fe20003800000 */
[----:B------:R-:W-:Y:S02]  /*38d0*/  ISETP.LT.OR P2, PT, R28, 0x2, !P1 ;  /* 0x000000021c00780c */ /* 0x000fe40004f41670 */
[----:B------:R-:W-:-:S05]  /*38e0*/  F2FP.F16.E4M3.UNPACK_B R0, R0 ;  /* 0x00000000ff00723e */ /* 0x000fca00020006ff */
[----:B------:R-:W-:-:S05]  /*38f0*/  HADD2.F32 R0, -RZ, R0.H0_H0 ;  /* 0x20000000ff007230 */ /* 0x000fca0000004100 */
[----:B------:R-:W-:-:S04]  /*3900*/  FMUL R0, R0, R11 ;  /* 0x0000000b00007220 */ /* 0x000fc80000400000 */
[----:B------:R-:W-:-:S05]  /*3910*/  FFMA R0, R143, R10, R0 ;  /* 0x0000000a8f007223 */ /* 0x000fca0000000000 */
[----:B------:R-:W-:Y:S02]  /*3920*/  F2FP.SATFINITE.E4M3.F32.PACK_AB_MERGE_C R29, RZ, R0, RZ ;  /* 0x00000000ff1d723e */ /* 0x000fe400048070ff */
[----:B------:R-:W-:-:S03]  /*3930*/  PRMT R0, RZ, 0x7610, R0 ;  /* 0x00007610ff007816 */ /* 0x000fc60000000000 */
[----:B------:R0:W-:Y:S01]  /*3940*/  @!P4 STG.E.U8 desc[UR22][R4.64], R29 ;  /* 0x0000001d0400c986 */ /* 0x0001e2000c101116 */
[----:B------:R-:W-:Y:S05]  /*3950*/  @P2 BRA `(.L_x_47) ;  /* 0x0000000000042947 */ /* 0x000fea0003800000 */
[----:B------:R0:W5:Y:S02]  /*3960*/  LDG.E.U8 R0, desc[UR22][R26.64+0x1] ;  /* 0x000001161a007981 */ /* 0x000164000c1e1100 */
.L_x_47:
[----:B------:R-:W-:Y:S05]  /*3970*/  BSYNC B1 ;  /* 0x0000000000017941 */ /* 0x000fea0003800000 */
.L_x_46:
[----:B-----5:R-:W-:Y:S01]  /*3980*/  LOP3.LUT R0, R0, 0xff, RZ, 0xc0, !PT ;  /* 0x000000ff00007812 */ /* 0x020fe200078ec0ff */
[----:B------:R-:W-:Y:S01]  /*3990*/  BSSY B1, `(.L_x_48) ;  /* 0x000000b000017945 */ /* 0x000fe20003800000 */
[----:B------:R-:W-:Y:S02]  /*39a0*/  ISETP.LT.OR P3, PT, R28, 0x9, !P0 ;  /* 0x000000091c00780c */ /* 0x000fe40004761670 */
[----:B------:R-:W-:-:S05]  /*39b0*/  F2FP.F16.E4M3.UNPACK_B R0, R0 ;  /* 0x00000000ff00723e */ /* 0x000fca00020006ff */
[----:B------:R-:W-:-:S05]  /*39c0*/  HADD2.F32 R0, -RZ, R0.H0_H0 ;  /* 0x20000000ff007230 */ /* 0x000fca0000004100 */
[----:B0-----:R-:W-:Y:S01]  /*39d0*/  FMUL R29, R0, R11 ;  /* 0x0000000b001d7220 */ /* 0x001fe20000400000 */
[----:B------:R-:W-:-:S03]  /*39e0*/  PRMT R0, RZ, 0x7610, R0 ;  /* 0x00007610ff007816 */ /* 0x000fc60000000000 */
[----:B------:R-:W-:-:S05]  /*39f0*/  FFMA R29, R142, R10, R29 ;  /* 0x0000000a8e1d7223 */ /* 0x000fca000000001d */
[----:B------:R-:W-:-:S05]  /*3a00*/  F2FP.SATFINITE.E4M3.F32.PACK_AB_MERGE_C R29, RZ, R29, RZ ;  /* 0x0000001dff1d723e */ /* 0x000fca00048070ff */
[----:B------:R0:W-:Y:S01]  /*3a10*/  @!P2 STG.E.U8 desc[UR22][R4.64+0x1], R29 ;  /* 0x0000011d0400a986 */ /* 0x0001e2000c101116 */
[----:B------:R-:W-:Y:S05]  /*3a20*/  @P3 BRA `(.L_x_49) ;  /* 0x0000000000043947 */ /* 0x000fea0003800000 */
[----:B------:R0:W5:Y:S02]  /*3a30*/  LDG.E.U8 R0, desc[UR22][R24.64+0x8] ;  /* 0x0000081618007981 */ /* 0x000164000c1e1100 */
.L_x_49:
[----:B------:R-:W-:Y:S05]  /*3a40*/  BSYNC B1 ;  /* 0x0000000000017941 */ /* 0x000fea0003800000 */
.L_x_48:
[----:B-----5:R-:W-:Y:S01]  /*3a50*/  LOP3.LUT R0, R0, 0xff, RZ, 0xc0, !PT ;  /* 0x000000ff00007812 */ /* 0x020fe200078ec0ff */
[----:B------:R-:W-:Y:S01]  /*3a60*/  BSSY B1, `(.L_x_50) ;  /* 0x000000b000017945 */ /* 0x000fe20003800000 */
[----:B------:R-:W-:Y:S02]  /*3a70*/  ISETP.LT.OR P2, PT, R28, 0xa, !P0 ;  /* 0x0000000a1c00780c */ /* 0x000fe40004741670 */
[----:B------:R-:W-:-:S05]  /*3a80*/  F2FP.F16.E4M3.UNPACK_B R0, R0 ;  /* 0x00000000ff00723e */ /* 0x000fca00020006ff */
[----:B------:R-:W-:-:S05]  /*3a90*/  HADD2.F32 R0, -RZ, R0.H0_H0 ;  /* 0x20000000ff007230 */ /* 0x000fca0000004100 */
[----:B------:R-:W-:-:S04]  /*3aa0*/  FMUL R0, R0, R11 ;  /* 0x0000000b00007220 */ /* 0x000fc80000400000 */
[----:B------:R-:W-:-:S05]  /*3ab0*/  FFMA R0, R141, R10, R0 ;  /* 0x0000000a8d007223 */ /* 0x000fca0000000000 */
[----:B0-----:R-:W-:Y:S02]  /*3ac0*/  F2FP.SATFINITE.E4M3.F32.PACK_AB_MERGE_C R29, RZ, R0, RZ ;  /* 0x00000000ff1d723e */ /* 0x001fe400048070ff */
[----:B------:R-:W-:-:S03]  /*3ad0*/  PRMT R0, RZ, 0x7610, R0 ;  /* 0x00007610ff007816 */ /* 0x000fc60000000000 */
[----:B------:R0:W-:Y:S01]  /*3ae0*/  @!P3 STG.E.U8 desc[UR22][R12.64+0x8], R29 ;  /* 0x0000081d0c00b986 */ /* 0x0001e2000c101116 */
[----:B------:R-:W-:Y:S05]  /*3af0*/  @P2 BRA `(.L_x_51) ;  /* 0x0000000000042947 */ /* 0x000fea0003800000 */
[----:B------:R0:W5:Y:S02]  /*3b00*/  LDG.E.U8 R0, desc[UR22][R24.64+0x9] ;  /* 0x0000091618007981 */ /* 0x000164000c1e1100 */
.L_x_51:
[----:B------:R-:W-:Y:S05]  /*3b10*/  BSYNC B1 ;  /* 0x0000000000017941 */ /* 0x000fea0003800000 */
.L_x_50:
        /* <DEDUP_REMOVED lines=12> */
.L_x_53:
[----:B------:R-:W-:Y:S05]  /*3be0*/  BSYNC B1 ;  /* 0x0000000000017941 */ /* 0x000fea0003800000 */
.L_x_52:
        /* <DEDUP_REMOVED lines=12> */
.L_x_55:
[----:B------:R-:W-:Y:S05]  /*3cb0*/  BSYNC B1 ;  /* 0x0000000000017941 */ /* 0x000fea0003800000 */
.L_x_54:
        /* <DEDUP_REMOVED lines=12> */
.L_x_57:
[----:B------:R-:W-:Y:S05]  /*3d80*/  BSYNC B1 ;  /* 0x0000000000017941 */ /* 0x000fea0003800000 */
.L_x_56:
        /* <DEDUP_REMOVED lines=12> */
.L_x_59:
[----:B------:R-:W-:Y:S05]  /*3e50*/  BSYNC B1 ;  /* 0x0000000000017941 */ /* 0x000fea0003800000 */
.L_x_58:
        /* <DEDUP_REMOVED lines=12> */
.L_x_61:
[----:B------:R-:W-:Y:S05]  /*3f20*/  BSYNC B1 ;  /* 0x0000000000017941 */ /* 0x000fea0003800000 */
.L_x_60:
        /* <DEDUP_REMOVED lines=12> */
.L_x_63:
[----:B------:R-:W-:Y:S05]  /*3ff0*/  BSYNC B1 ;  /* 0x0000000000017941 */ /* 0x000fea0003800000 */
.L_x_62:
        /* <DEDUP_REMOVED lines=12> */
.L_x_65:
[----:B------:R-:W-:Y:S05]  /*40c0*/  BSYNC B1 ;  /* 0x0000000000017941 */ /* 0x000fea0003800000 */
.L_x_64:
        /* <DEDUP_REMOVED lines=12> */
.L_x_67:
[----:B------:R-:W-:Y:S05]  /*4190*/  BSYNC B1 ;  /* 0x0000000000017941 */ /* 0x000fea0003800000 */
.L_x_66:
        /* <DEDUP_REMOVED lines=12> */
.L_x_69:
[----:B------:R-:W-:Y:S05]  /*4260*/  BSYNC B1 ;  /* 0x0000000000017941 */ /* 0x000fea0003800000 */
.L_x_68:
        /* <DEDUP_REMOVED lines=12> */
.L_x_71:
[----:B------:R-:W-:Y:S05]  /*4330*/  BSYNC B1 ;  /* 0x0000000000017941 */ /* 0x000fea0003800000 */
.L_x_70:
        /* <DEDUP_REMOVED lines=12> */
.L_x_73:
[----:B------:R-:W-:Y:S05]  /*4400*/  BSYNC B1 ;  /* 0x0000000000017941 */ /* 0x000fea0003800000 */
.L_x_72:
        /* <DEDUP_REMOVED lines=12> */
.L_x_75:
[----:B------:R-:W-:Y:S05]  /*44d0*/  BSYNC B1 ;  /* 0x0000000000017941 */ /* 0x000fea0003800000 */
.L_x_74:
        /* <DEDUP_REMOVED lines=12> */
.L_x_77:
[----:B------:R-:W-:Y:S05]  /*45a0*/  BSYNC B1 ;  /* 0x0000000000017941 */ /* 0x000fea0003800000 */
.L_x_76:
        /* <DEDUP_REMOVED lines=12> */
.L_x_79:
[----:B------:R-:W-:Y:S05]  /*4670*/  BSYNC B1 ;  /* 0x0000000000017941 */ /* 0x000fea0003800000 */
.L_x_78:
        /* <DEDUP_REMOVED lines=12> */
.L_x_81:
[----:B------:R-:W-:Y:S05]  /*4740*/  BSYNC B1 ;  /* 0x0000000000017941 */ /* 0x000fea0003800000 */
.L_x_80:
        /* <DEDUP_REMOVED lines=12> */
.L_x_83:
[----:B------:R-:W-:Y:S05]  /*4810*/  BSYNC B1 ;  /* 0x0000000000017941 */ /* 0x000fea0003800000 */
.L_x_82:
        /* <DEDUP_REMOVED lines=12> */
.L_x_85:
[----:B------:R-:W-:Y:S05]  /*48e0*/  BSYNC B1 ;  /* 0x0000000000017941 */ /* 0x000fea0003800000 */
.L_x_84:
        /* <DEDUP_REMOVED lines=12> */
.L_x_87:
[----:B------:R-:W-:Y:S05]  /*49b0*/  BSYNC B1 ;  /* 0x0000000000017941 */ /* 0x000fea0003800000 */
.L_x_86:
        /* <DEDUP_REMOVED lines=12> */
.L_x_89:
[----:B------:R-:W-:Y:S05]  /*4a80*/  BSYNC B1 ;  /* 0x0000000000017941 */ /* 0x000fea0003800000 */
.L_x_88:
        /* <DEDUP_REMOVED lines=12> */
.L_x_91:
[----:B------:R-:W-:Y:S05]  /*4b50*/  BSYNC B1 ;  /* 0x0000000000017941 */ /* 0x000fea0003800000 */
.L_x_90:
        /* <DEDUP_REMOVED lines=12> */
.L_x_93:
[----:B------:R-:W-:Y:S05]  /*4c20*/  BSYNC B1 ;  /* 0x0000000000017941 */ /* 0x000fea0003800000 */
.L_x_92:
        /* <DEDUP_REMOVED lines=12> */
.L_x_95:
[----:B------:R-:W-:Y:S05]  /*4cf0*/  BSYNC B1 ;  /* 0x0000000000017941 */ /* 0x000fea0003800000 */
.L_x_94:
        /* <DEDUP_REMOVED lines=12> */
.L_x_97:
[----:B------:R-:W-:Y:S05]  /*4dc0*/  BSYNC B1 ;  /* 0x0000000000017941 */ /* 0x000fea0003800000 */
.L_x_96:
        /* <DEDUP_REMOVED lines=12> */
.L_x_99:
[----:B------:R-:W-:Y:S05]  /*4e90*/  BSYNC B1 ;  /* 0x0000000000017941 */ /* 0x000fea0003800000 */
.L_x_98:
        /* <DEDUP_REMOVED lines=12> */
.L_x_101:
[----:B------:R-:W-:Y:S05]  /*4f60*/  BSYNC B1 ;  /* 0x0000000000017941 */ /* 0x000fea0003800000 */
.L_x_100:
        /* <DEDUP_REMOVED lines=12> */
.L_x_103:
[----:B------:R-:W-:Y:S05]  /*5030*/  BSYNC B1 ;  /* 0x0000000000017941 */ /* 0x000fea0003800000 */
.L_x_102:
        /* <DEDUP_REMOVED lines=12> */
.L_x_105:
[----:B------:R-:W-:Y:S05]  /*5100*/  BSYNC B1 ;  /* 0x0000000000017941 */ /* 0x000fea0003800000 */
.L_x_104:
        /* <DEDUP_REMOVED lines=12> */
.L_x_107:
[----:B------:R-:W-:Y:S05]  /*51d0*/  BSYNC B1 ;  /* 0x0000000000017941 */ /* 0x000fea0003800000 */
.L_x_106:
        /* <DEDUP_REMOVED lines=12> */
.L_x_109:
[----:B------:R-:W-:Y:S05]  /*52a0*/  BSYNC B1 ;  /* 0x0000000000017941 */ /* 0x000fea0003800000 */
.L_x_108:
        /* <DEDUP_REMOVED lines=12> */
.L_x_111:
[----:B------:R-:W-:Y:S05]  /*5370*/  BSYNC B1 ;  /* 0x0000000000017941 */ /* 0x000fea0003800000 */
.L_x_110:
        /* <DEDUP_REMOVED lines=12> */
.L_x_113:
[----:B------:R-:W-:Y:S05]  /*5440*/  BSYNC B1 ;  /* 0x0000000000017941 */ /* 0x000fea0003800000 */
.L_x_112:
        /* <DEDUP_REMOVED lines=12> */
.L_x_115:
[----:B------:R-:W-:Y:S05]  /*5510*/  BSYNC B1 ;  /* 0x0000000000017941 */ /* 0x000fea0003800000 */
.L_x_114:
        /* <DEDUP_REMOVED lines=12> */
.L_x_117:
[----:B------:R-:W-:Y:S05]  /*55e0*/  BSYNC B1 ;  /* 0x0000000000017941 */ /* 0x000fea0003800000 */
.L_x_116:
        /* <DEDUP_REMOVED lines=12> */
.L_x_119:
[----:B------:R-:W-:Y:S05]  /*56b0*/  BSYNC B1 ;  /* 0x0000000000017941 */ /* 0x000fea0003800000 */
.L_x_118:
        /* <DEDUP_REMOVED lines=12> */
.L_x_121:
[----:B------:R-:W-:Y:S05]  /*5780*/  BSYNC B1 ;  /* 0x0000000000017941 */ /* 0x000fea0003800000 */
.L_x_120:
        /* <DEDUP_REMOVED lines=12> */
.L_x_123:
[----:B------:R-:W-:Y:S05]  /*5850*/  BSYNC B1 ;  /* 0x0000000000017941 */ /* 0x000fea0003800000 */
.L_x_122:
        /* <DEDUP_REMOVED lines=12> */
.L_x_125:
[----:B------:R-:W-:Y:S05]  /*5920*/  BSYNC B1 ;  /* 0x0000000000017941 */ /* 0x000fea0003800000 */
.L_x_124:
        /* <DEDUP_REMOVED lines=12> */
.L_x_127:
[----:B------:R-:W-:Y:S05]  /*59f0*/  BSYNC B1 ;  /* 0x0000000000017941 */ /* 0x000fea0003800000 */
.L_x_126:
        /* <DEDUP_REMOVED lines=12> */
.L_x_129:
[----:B------:R-:W-:Y:S05]  /*5ac0*/  BSYNC B1 ;  /* 0x0000000000017941 */ /* 0x000fea0003800000 */
.L_x_128:
        /* <DEDUP_REMOVED lines=12> */
.L_x_131:
[----:B------:R-:W-:Y:S05]  /*5b90*/  BSYNC B1 ;  /* 0x0000000000017941 */ /* 0x000fea0003800000 */
.L_x_130:
        /* <DEDUP_REMOVED lines=12> */
.L_x_133:
[----:B------:R-:W-:Y:S05]  /*5c60*/  BSYNC B1 ;  /* 0x0000000000017941 */ /* 0x000fea0003800000 */
.L_x_132:
        /* <DEDUP_REMOVED lines=12> */
.L_x_135:
[----:B------:R-:W-:Y:S05]  /*5d30*/  BSYNC B1 ;  /* 0x0000000000017941 */ /* 0x000fea0003800000 */
.L_x_134:
        /* <DEDUP_REMOVED lines=12> */
.L_x_137:
[----:B------:R-:W-:Y:S05]  /*5e00*/  BSYNC B1 ;  /* 0x0000000000017941 */ /* 0x000fea0003800000 */
.L_x_136:
        /* <DEDUP_REMOVED lines=12> */
.L_x_139:
[----:B------:R-:W-:Y:S05]  /*5ed0*/  BSYNC B1 ;  /* 0x0000000000017941 */ /* 0x000fea0003800000 */
.L_x_138:
        /* <DEDUP_REMOVED lines=12> */
.L_x_141:
[----:B------:R-:W-:Y:S05]  /*5fa0*/  BSYNC B1 ;  /* 0x0000000000017941 */ /* 0x000fea0003800000 */
.L_x_140:
        /* <DEDUP_REMOVED lines=12> */
.L_x_143:
[----:B------:R-:W-:Y:S05]  /*6070*/  BSYNC B1 ;  /* 0x0000000000017941 */ /* 0x000fea0003800000 */
.L_x_142:
        /* <DEDUP_REMOVED lines=12> */
.L_x_145:
[----:B------:R-:W-:Y:S05]  /*6140*/  BSYNC B1 ;  /* 0x0000000000017941 */ /* 0x000fea0003800000 */
.L_x_144:
        /* <DEDUP_REMOVED lines=12> */
.L_x_147:
[----:B------:R-:W-:Y:S05]  /*6210*/  BSYNC B1 ;  /* 0x0000000000017941 */ /* 0x000fea0003800000 */
.L_x_146:
        /* <DEDUP_REMOVED lines=12> */
.L_x_149:
[----:B------:R-:W-:Y:S05]  /*62e0*/  BSYNC B1 ;  /* 0x0000000000017941 */ /* 0x000fea0003800000 */
.L_x_148:
        /* <DEDUP_REMOVED lines=12> */
.L_x_151:
[----:B------:R-:W-:Y:S05]  /*63b0*/  BSYNC B1 ;  /* 0x0000000000017941 */ /* 0x000fea0003800000 */
.L_x_150:
        /* <DEDUP_REMOVED lines=12> */
.L_x_153:
[----:B------:R-:W-:Y:S05]  /*6480*/  BSYNC B1 ;  /* 0x0000000000017941 */ /* 0x000fea0003800000 */
.L_x_152:
        /* <DEDUP_REMOVED lines=12> */
.L_x_155:
[----:B------:R-:W-:Y:S05]  /*6550*/  BSYNC B1 ;  /* 0x0000000000017941 */ /* 0x000fea0003800000 */
.L_x_154:
        /* <DEDUP_REMOVED lines=12> */
.L_x_157:
[----:B------:R-:W-:Y:S05]  /*6620*/  BSYNC B1 ;  /* 0x0000000000017941 */ /* 0x000fea0003800000 */
.L_x_156:
        /* <DEDUP_REMOVED lines=12> */
.L_x_159:
[----:B------:R-:W-:Y:S05]  /*66f0*/  BSYNC B1 ;  /* 0x0000000000017941 */ /* 0x000fea0003800000 */
.L_x_158:
        /* <DEDUP_REMOVED lines=12> */
.L_x_161:
[----:B------:R-:W-:Y:S05]  /*67c0*/  BSYNC B1 ;  /* 0x0000000000017941 */ /* 0x000fea0003800000 */
.L_x_160:
        /* <DEDUP_REMOVED lines=12> */
.L_x_163:
[----:B------:R-:W-:Y:S05]  /*6890*/  BSYNC B1 ;  /* 0x0000000000017941 */ /* 0x000fea0003800000 */
.L_x_162:
        /* <DEDUP_REMOVED lines=12> */
.L_x_165:
[----:B------:R-:W-:Y:S05]  /*6960*/  BSYNC B1 ;  /* 0x0000000000017941 */ /* 0x000fea0003800000 */
.L_x_164:
[----:B-----5:R-:W-:Y:S01]  /*6970*/  LOP3.LUT R0, R0, 0xff, RZ, 0xc0, !PT ;  /* 0x000000ff00007812 */ /* 0x020fe200078ec0ff */
[----:B------:R-:W-:Y:S01]  /*6980*/  BSSY B1, `(.L_x_166) ;  /* 0x000000b000017945 */ /* 0x000fe20003800000 */
[----:B------:R-:W-:Y:S02]  /*6990*/  ISETP.LT.OR P1, PT, R28, 0x7a, !P1 ;  /* 0x0000007a1c00780c */ /* 0x000fe40004f21670 */
[----:B------:R-:W-:-:S05]  /*69a0*/  F2FP.F16.E4M3.UNPACK_B R0, R0 ;  /* 0x00000000ff00723e */ /* 0x000fca00020006ff */
[----:B------:R-:W-:-:S05]  /*69b0*/  HADD2.F32 R0, -RZ, R0.H0_H0 ;  /* 0x20000000ff007230 */ /* 0x000fca0000004100 */
[----:B------:R-:W-:-:S04]  /*69c0*/  FMUL R0, R0, R11 ;  /* 0x0000000b00007220 */ /* 0x000fc80000400000 */
[----:B------:R-:W-:-:S05]  /*69d0*/  FFMA R0, R21, R10, R0 ;  /* 0x0000000a15007223 */ /* 0x000fca0000000000 */
[----:B0-2---:R-:W-:Y:S02]  /*69e0*/  F2FP.SATFINITE.E4M3.F32.PACK_AB_MERGE_C R13, RZ, R0, RZ ;  /* 0x00000000ff0d723e */ /* 0x005fe400048070ff */
[----:B------:R-:W-:-:S03]  /*69f0*/  PRMT R0, RZ, 0x7610, R0 ;  /* 0x00007610ff007816 */ /* 0x000fc60000000000 */
[----:B------:R0:W-:Y:S01]  /*6a00*/  @!P2 STG.E.U8 desc[UR22][R4.64+0x78], R13 ;  /* 0x0000780d0400a986 */ /* 0x0001e2000c101116 */
[----:B------:R-:W-:Y:S05]  /*6a10*/  @P1 BRA `(.L_x_167) ;  /* 0x0000000000041947 */ /* 0x000fea0003800000 */
[----:B------:R2:W5:Y:S02]  /*6a20*/  LDG.E.U8 R0, desc[UR22][R26.64+0x79] ;  /* 0x000079161a007981 */ /* 0x000564000c1e1100 */
.L_x_167:
[----:B------:R-:W-:Y:S05]  /*6a30*/  BSYNC B1 ;  /* 0x0000000000017941 */ /* 0x000fea0003800000 */
.L_x_166:
[----:B------:R-:W-:Y:S05]  /*6a40*/  @P1 BRA `(.L_x_168) ;  /* 0x0000001000281947 */ /* 0x000fea0003800000 */
[----:B-----5:R-:W-:-:S04]  /*6a50*/  LOP3.LUT R0, R0, 0xff, RZ, 0xc0, !PT ;  /* 0x000000ff00007812 */ /* 0x020fc800078ec0ff */
[----:B------:R-:W-:-:S05]  /*6a60*/  F2FP.F16.E4M3.UNPACK_B R0, R0 ;  /* 0x00000000ff00723e */ /* 0x000fca00020006ff */
[----:B------:R-:W-:-:S05]  /*6a70*/  HADD2.F32 R0, -RZ, R0.H0_H0 ;  /* 0x20000000ff007230 */ /* 0x000fca0000004100 */
[----:B0-----:R-:W-:-:S04]  /*6a80*/  FMUL R13, R0, R11 ;  /* 0x0000000b000d7220 */ /* 0x001fc80000400000 */
[----:B------:R-:W-:-:S05]  /*6a90*/  FFMA R13, R20, R10, R13 ;  /* 0x0000000a140d7223 */ /* 0x000fca000000000d */
[----:B------:R-:W-:-:S05]  /*6aa0*/  F2FP.SATFINITE.E4M3.F32.PACK_AB_MERGE_C R13, RZ, R13, RZ ;  /* 0x0000000dff0d723e */ /* 0x000fca00048070ff */
[----:B------:R0:W-:Y:S01]  /*6ab0*/  STG.E.U8 desc[UR22][R4.64+0x79], R13 ;  /* 0x0000790d04007986 */ /* 0x0001e2000c101116 */
[----:B------:R-:W-:Y:S05]  /*6ac0*/  BRA `(.L_x_168) ;  /* 0x0000001000087947 */ /* 0x000fea0003800000 */
.L_x_39:
[C---:B------:R-:W-:Y:S01]  /*6ad0*/  ISETP.GE.AND P1, PT, R32.reuse, 0x1, PT ;  /* 0x000000012000780c */ /* 0x040fe20003f26270 */
[-C--:B--2---:R-:W-:Y:S01]  /*6ae0*/  FMUL R145, R145, R10.reuse ;  /* 0x0000000a91917220 */ /* 0x084fe20000400000 */
[----:B------:R-:W-:Y:S01]  /*6af0*/  ISETP.GE.AND P0, PT, R32, 0x9, PT ;  /* 0x000000092000780c */ /* 0x000fe20003f06270 */
[-C--:B------:R-:W-:Y:S01]  /*6b00*/  FMUL R144, R144, R10.reuse ;  /* 0x0000000a90907220 */ /* 0x080fe20000400000 */
[C---:B------:R-:W-:Y:S01]  /*6b10*/  ISETP.LT.OR P2, PT, R28.reuse, 0x1, !P1 ;  /* 0x000000011c00780c */ /* 0x040fe20004f41670 */
[-C--:B------:R-:W-:Y:S01]  /*6b20*/  FMUL R143, R143, R10.reuse ;  /* 0x0000000a8f8f7220 */ /* 0x080fe20000400000 */
[----:B------:R-:W-:Y:S01]  /*6b30*/  ISETP.LT.OR P3, PT, R28, 0x2, !P1 ;  /* 0x000000021c00780c */ /* 0x000fe20004f61670 */
[-C--:B------:R-:W-:Y:S01]  /*6b40*/  FMUL R142, R142, R10.reuse ;  /* 0x0000000a8e8e7220 */ /* 0x080fe20000400000 */
[----:B------:R-:W-:Y:S01]  /*6b50*/  ISETP.LT.OR P4, PT, R28, 0x1, !P0 ;  /* 0x000000011c00780c */ /* 0x000fe20004781670 */
[-C--:B------:R-:W-:Y:S01]  /*6b60*/  FMUL R141, R141, R10.reuse ;  /* 0x0000000a8d8d7220 */ /* 0x080fe20000400000 */
[----:B------:R-:W-:Y:S01]  /*6b70*/  F2FP.SATFINITE.E4M3.F32.PACK_AB_MERGE_C R145, RZ, R145, RZ ;  /* 0x00000091ff91723e */ /* 0x000fe200048070ff */
[----:B------:R-:W-:Y:S01]  /*6b80*/  FMUL R140, R140, R10 ;  /* 0x0000000a8c8c7220 */ /* 0x000fe20000400000 */
[----:B------:R-:W-:Y:S01]  /*6b90*/  F2FP.SATFINITE.E4M3.F32.PACK_AB_MERGE_C R25, RZ, R144, RZ ;  /* 0x00000090ff19723e */ /* 0x000fe200048070ff */
[-C--:B------:R-:W-:Y:S01]  /*6ba0*/  FMUL R139, R139, R10.reuse ;  /* 0x0000000a8b8b7220 */ /* 0x080fe20000400000 */
[----:B------:R-:W-:Y:S01]  /*6bb0*/  F2FP.SATFINITE.E4M3.F32.PACK_AB_MERGE_C R143, RZ, R143, RZ ;  /* 0x0000008fff8f723e */ /* 0x000fe200048070ff */
[-C--:B------:R-:W-:Y:S01]  /*6bc0*/  FMUL R138, R138, R10.reuse ;  /* 0x0000000a8a8a7220 */ /* 0x080fe20000400000 */
[C---:B------:R-:W-:Y:S01]  /*6bd0*/  ISETP.LT.OR P5, PT, R28.reuse, 0x9, !P0 ;  /* 0x000000091c00780c */ /* 0x040fe200047a1670 */
[----:B------:R-:W-:Y:S01]  /*6be0*/  @!P2 STG.E.U8 desc[UR22][R12.64], R145 ;  /* 0x000000910c00a986 */ /* 0x000fe2000c101116 */
[C---:B------:R-:W-:Y:S01]  /*6bf0*/  ISETP.LT.OR P2, PT, R28.reuse, 0x2, !P0 ;  /* 0x000000021c00780c */ /* 0x040fe20004741670 */
[-C--:B------:R-:W-:Y:S01]  /*6c00*/  FMUL R137, R137, R10.reuse ;  /* 0x0000000a89897220 */ /* 0x080fe20000400000 */
[C---:B------:R-:W-:Y:S01]  /*6c10*/  ISETP.LT.OR P6, PT, R28.reuse, 0xa, !P0 ;  /* 0x0000000a1c00780c */ /* 0x040fe200047c1670 */
[----:B------:R1:W-:Y:S01]  /*6c20*/  @!P3 STG.E.U8 desc[UR22][R12.64+0x1], R25 ;  /* 0x000001190c00b986 */ /* 0x0003e2000c101116 */
[----:B------:R-:W-:Y:S01]  /*6c30*/  ISETP.LT.OR P3, PT, R28, 0x9, !P1 ;  /* 0x000000091c00780c */ /* 0x000fe20004f61670 */
[-C--:B------:R-:W-:Y:S01]  /*6c40*/  FMUL R136, R136, R10.reuse ;  /* 0x0000000a88887220 */ /* 0x080fe20000400000 */
[----:B------:R-:W-:Y:S01]  /*6c50*/  F2FP.SATFINITE.E4M3.F32.PACK_AB_MERGE_C R141, RZ, R141, RZ ;  /* 0x0000008dff8d723e */ /* 0x000fe200048070ff */
[----:B------:R-:W-:Y:S01]  /*6c60*/  @!P4 STG.E.U8 desc[UR22][R4.64], R143 ;  /* 0x0000008f0400c986 */ /* 0x000fe2000c101116 */
[----:B------:R-:W-:Y:S01]  /*6c70*/  ISETP.LT.OR P4, PT, R28, 0xa, !P1 ;  /* 0x0000000a1c00780c */ /* 0x000fe20004f81670 */
[----:B------:R-:W-:Y:S01]  /*6c80*/  FMUL R135, R135, R10 ;  /* 0x0000000a87877220 */ /* 0x000fe20000400000 */
[----:B------:R-:W-:Y:S01]  /*6c90*/  F2FP.SATFINITE.E4M3.F32.PACK_AB_MERGE_C R27, RZ, R140, RZ ;  /* 0x0000008cff1b723e */ /* 0x000fe200048070ff */
[-C--:B------:R-:W-:Y:S01]  /*6ca0*/  FMUL R134, R134, R10.reuse ;  /* 0x0000000a86867220 */ /* 0x080fe20000400000 */
[----:B------:R-:W-:Y:S01]  /*6cb0*/  F2FP.SATFINITE.E4M3.F32.PACK_AB_MERGE_C R139, RZ, R139, RZ ;  /* 0x0000008bff8b723e */ /* 0x000fe200048070ff */
[----:B------:R-:W-:Y:S01]  /*6cc0*/  FMUL R133, R133, R10 ;  /* 0x0000000a85857220 */ /* 0x000fe20000400000 */
[----:B------:R-:W-:Y:S01]  /*6cd0*/  F2FP.SATFINITE.E4M3.F32.PACK_AB_MERGE_C R29, RZ, R138, RZ ;  /* 0x0000008aff1d723e */ /* 0x000fe200048070ff */
[----:B------:R-:W-:Y:S01]  /*6ce0*/  FMUL R132, R132, R10 ;  /* 0x0000000a84847220 */ /* 0x000fe20000400000 */
[----:B-1----:R-:W-:Y:S01]  /*6cf0*/  F2FP.SATFINITE.E4M3.F32.PACK_AB_MERGE_C R25, RZ, R142, RZ ;  /* 0x0000008eff19723e */ /* 0x002fe200048070ff */
[-C--:B------:R-:W-:Y:S01]  /*6d00*/  FMUL R131, R131, R10.reuse ;  /* 0x0000000a83837220 */ /* 0x080fe20000400000 */
[----:B------:R-:W-:Y:S01]  /*6d10*/  F2FP.SATFINITE.E4M3.F32.PACK_AB_MERGE_C R137, RZ, R137, RZ ;  /* 0x00000089ff89723e */ /* 0x000fe200048070ff */
[-C--:B------:R-:W-:Y:S01]  /*6d20*/  FMUL R130, R130, R10.reuse ;  /* 0x0000000a82827220 */ /* 0x080fe20000400000 */
[----:B------:R-:W-:Y:S01]  /*6d30*/  F2FP.SATFINITE.E4M3.F32.PACK_AB_MERGE_C R135, RZ, R135, RZ ;  /* 0x00000087ff87723e */ /* 0x000fe200048070ff */
[----:B------:R1:W-:Y:S01]  /*6d40*/  @!P2 STG.E.U8 desc[UR22][R4.64+0x1], R25 ;  /* 0x000001190400a986 */ /* 0x0003e2000c101116 */
[C---:B------:R-:W-:Y:S01]  /*6d50*/  ISETP.LT.OR P2, PT, R28.reuse, 0x19, !P1 ;  /* 0x000000191c00780c */ /* 0x040fe20004f41670 */
[-C--:B------:R-:W-:Y:S01]  /*6d60*/  FMUL R129, R129, R10.reuse ;  /* 0x0000000a81817220 */ /* 0x080fe20000400000 */
[----:B------:R-:W-:Y:S01]  /*6d70*/  F2FP.SATFINITE.E4M3.F32.PACK_AB_MERGE_C R133, RZ, R133, RZ ;  /* 0x00000085ff85723e */ /* 0x000fe200048070ff */
[----:B------:R-:W-:Y:S01]  /*6d80*/  @!P3 STG.E.U8 desc[UR22][R12.64+0x8], R141 ;  /* 0x0000088d0c00b986 */ /* 0x000fe2000c101116 */
[----:B------:R-:W-:Y:S01]  /*6d90*/  ISETP.LT.OR P3, PT, R28, 0x11, !P1 ;  /* 0x000000111c00780c */ /* 0x000fe20004f61670 */
        /* <DEDUP_REMOVED lines=8> */
[----:B------:R-:W-:Y:S01]  /*6e20*/  FMUL R126, R126, R10 ;  /* 0x0000000a7e7e7220 */ /* 0x000fe20000400000 */
[----:B-1----:R-:W-:Y:S01]  /*6e30*/  F2FP.SATFINITE.E4M3.F32.PACK_AB_MERGE_C R25, RZ, R136, RZ ;  /* 0x00000088ff19723e */ /* 0x002fe200048070ff */
[----:B------:R1:W-:Y:S01]  /*6e40*/  @!P6 STG.E.U8 desc[UR22][R4.64+0x9], R29 ;  /* 0x0000091d0400e986 */ /* 0x0003e2000c101116 */
[----:B------:R-:W-:Y:S01]  /*6e50*/  ISETP.LT.OR P6, PT, R28, 0x12, !P0 ;  /* 0x000000121c00780c */ /* 0x000fe200047c1670 */
[-C--:B------:R-:W-:Y:S01]  /*6e60*/  FMUL R125, R125, R10.reuse ;  /* 0x0000000a7d7d7220 */ /* 0x080fe20000400000 */
[----:B------:R-:W-:Y:S01]  /*6e70*/  FMUL R124, R124, R10 ;  /* 0x0000000a7c7c7220 */ /* 0x000fe20000400000 */
[----:B--2---:R-:W-:Y:S01]  /*6e80*/  F2FP.SATFINITE.E4M3.F32.PACK_AB_MERGE_C R27, RZ, R134, RZ ;  /* 0x00000086ff1b723e */ /* 0x004fe200048070ff */
[----:B------:R-:W-:Y:S01]  /*6e90*/  @!P3 STG.E.U8 desc[UR22][R12.64+0x10], R137 ;  /* 0x000010890c00b986 */ /* 0x000fe2000c101116 */
[C---:B------:R-:W-:Y:S01]  /*6ea0*/  ISETP.LT.OR P3, PT, R28.reuse, 0x1a, !P1 ;  /* 0x0000001a1c00780c */ /* 0x040fe20004f61670 */
[-C--:B------:R-:W-:Y:S01]  /*6eb0*/  FMUL R123, R123, R10.reuse ;  /* 0x0000000a7b7b7220 */ /* 0x080fe20000400000 */
[----:B------:R-:W-:Y:S01]  /*6ec0*/  F2FP.SATFINITE.E4M3.F32.PACK_AB_MERGE_C R127, RZ, R127, RZ ;  /* 0x0000007fff7f723e */ /* 0x000fe200048070ff */
[----:B------:R2:W-:Y:S01]  /*6ed0*/  @!P4 STG.E.U8 desc[UR22][R12.64+0x11], R25 ;  /* 0x000011190c00c986 */ /* 0x0005e2000c101116 */
[----:B------:R-:W-:Y:S01]  /*6ee0*/  ISETP.LT.OR P4, PT, R28, 0x1a, !P0 ;  /* 0x0000001a1c00780c */ /* 0x000fe20004781670 */
[----:B------:R-:W-:Y:S01]  /*6ef0*/  FMUL R122, R122, R10 ;  /* 0x0000000a7a7a7220 */ /* 0x000fe20000400000 */
[----:B-1----:R-:W-:Y:S01]  /*6f00*/  F2FP.SATFINITE.E4M3.F32.PACK_AB_MERGE_C R29, RZ, R128, RZ ;  /* 0x00000080ff1d723e */ /* 0x002fe200048070ff */
[----:B------:R-:W-:Y:S01]  /*6f10*/  @!P5 STG.E.U8 desc[UR22][R4.64+0x10], R135 ;  /* 0x000010870400d986 */ /* 0x000fe2000c101116 */
[C---:B------:R-:W-:Y:S01]  /*6f20*/  ISETP.LT.OR P5, PT, R28.reuse, 0x21, !P1 ;  /* 0x000000211c00780c */ /* 0x040fe20004fa1670 */
[-C--:B------:R-:W-:Y:S01]  /*6f30*/  FMUL R121, R121, R10.reuse ;  /* 0x0000000a79797220 */ /* 0x080fe20000400000 */
[----:B------:R-:W-:Y:S01]  /*6f40*/  F2FP.SATFINITE.E4M3.F32.PACK_AB_MERGE_C R125, RZ, R125, RZ ;  /* 0x0000007dff7d723e */ /* 0x000fe200048070ff */
[----:B------:R1:W-:Y:S01]  /*6f50*/  @!P6 STG.E.U8 desc[UR22][R4.64+0x11], R27 ;  /* 0x0000111b0400e986 */ /* 0x0003e2000c101116 */
[----:B------:R-:W-:Y:S01]  /*6f60*/  ISETP.LT.OR P6, PT, R28, 0x22, !P1 ;  /* 0x000000221c00780c */ /* 0x000fe20004fc1670 */
[-C--:B------:R-:W-:Y:S01]  /*6f70*/  FMUL R120, R120, R10.reuse ;  /* 0x0000000a78787220 */ /* 0x080fe20000400000 */
[----:B------:R-:W-:Y:S01]  /*6f80*/  F2FP.SATFINITE.E4M3.F32.PACK_AB_MERGE_C R123, RZ, R123, RZ ;  /* 0x0000007bff7b723e */ /* 0x000fe200048070ff */
[----:B------:R-:W-:Y:S01]  /*6f90*/  @!P2 STG.E.U8 desc[UR22][R12.64+0x18], R133 ;  /* 0x000018850c00a986 */ /* 0x000fe2000c101116 */
[----:B------:R-:W-:Y:S01]  /*6fa0*/  ISETP.LT.OR P2, PT, R28, 0x19, !P0 ;  /* 0x000000191c00780c */ /* 0x000fe20004741670 */
[----:B------:R-:W-:Y:S01]  /*6fb0*/  FMUL R119, R119, R10 ;  /* 0x0000000a77777220 */ /* 0x000fe20000400000 */
[----:B--2---:R-:W-:Y:S01]  /*6fc0*/  F2FP.SATFINITE.E4M3.F32.PACK_AB_MERGE_C R25, RZ, R132, RZ ;  /* 0x00000084ff19723e */ /* 0x004fe200048070ff */
[-C--:B------:R-:W-:Y:S01]  /*6fd0*/  FMUL R118, R118, R10.reuse ;  /* 0x0000000a76767220 */ /* 0x080fe20000400000 */
[----:B------:R-:W-:Y:S01]  /*6fe0*/  F2FP.SATFINITE.E4M3.F32.PACK_AB_MERGE_C R121, RZ, R121, RZ ;  /* 0x00000079ff79723e */ /* 0x000fe200048070ff */
[----:B------:R-:W-:Y:S01]  /*6ff0*/  FMUL R117, R117, R10 ;  /* 0x0000000a75757220 */ /* 0x000fe20000400000 */
[----:B------:R-:W-:Y:S01]  /*7000*/  F2FP.SATFINITE.E4M3.F32.PACK_AB_MERGE_C R119, RZ, R119, RZ ;  /* 0x00000077ff77723e */ /* 0x000fe200048070ff */
[----:B------:R2:W-:Y:S01]  /*7010*/  @!P3 STG.E.U8 desc[UR22][R12.64+0x19], R25 ;  /* 0x000019190c00b986 */ /* 0x0005e2000c101116 */
[----:B-1----:R-:W-:Y:S01]  /*7020*/  F2FP.SATFINITE.E4M3.F32.PACK_AB_MERGE_C R27, RZ, R130, RZ ;  /* 0x00000082ff1b723e */ /* 0x002fe200048070ff */
[-C--:B------:R-:W-:Y:S01]  /*7030*/  FMUL R116, R116, R10.reuse ;  /* 0x0000000a74747220 */ /* 0x080fe20000400000 */
[----:B------:R-:W-:Y:S01]  /*7040*/  ISETP.LT.OR P3, PT, R28, 0x21, !P0 ;  /* 0x000000211c00780c */ /* 0x000fe20004761670 */
[-C--:B------:R-:W-:Y:S01]  /*7050*/  FMUL R115, R115, R10.reuse ;  /* 0x0000000a73737220 */ /* 0x080fe20000400000 */
[-C--:B------:R-:W-:Y:S01]  /*7060*/  FMUL R114, R114, R10.reuse ;  /* 0x0000000a72727220 */ /* 0x080fe20000400000 */
[----:B------:R-:W-:Y:S01]  /*7070*/  @!P2 STG.E.U8 desc[UR22][R4.64+0x18], R131 ;  /* 0x000018830400a986 */ /* 0x000fe2000c101116 */
[C---:B------:R-:W-:Y:S01]  /*7080*/  ISETP.LT.OR P2, PT, R28.reuse, 0x29, !P0 ;  /* 0x000000291c00780c */ /* 0x040fe20004741670 */
[-C--:B------:R-:W-:Y:S01]  /*7090*/  FMUL R113, R113, R10.reuse ;  /* 0x0000000a71717220 */ /* 0x080fe20000400000 */
[----:B------:R-:W-:Y:S01]  /*70a0*/  F2FP.SATFINITE.E4M3.F32.PACK_AB_MERGE_C R117, RZ, R117, RZ ;  /* 0x00000075ff75723e */ /* 0x000fe200048070ff */
[----:B------:R1:W-:Y:S01]  /*70b0*/  @!P4 STG.E.U8 desc[UR22][R4.64+0x19], R27 ;  /* 0x0000191b0400c986 */ /* 0x0003e2000c101116 */
[----:B------:R-:W-:Y:S01]  /*70c0*/  ISETP.LT.OR P4, PT, R28, 0x22, !P0 ;  /* 0x000000221c00780c */ /* 0x000fe20004781670 */
        /* <DEDUP_REMOVED lines=9> */
[----:B------:R-:W-:Y:S01]  /*7160*/  F2FP.SATFINITE.E4M3.F32.PACK_AB_MERGE_C R113, RZ, R113, RZ ;  /* 0x00000071ff71723e */ /* 0x000fe200048070ff */
[----:B------:R-:W-:Y:S01]  /*7170*/  @!P3 STG.E.U8 desc[UR22][R4.64+0x20], R127 ;  /* 0x0000207f0400b986 */ /* 0x000fe2000c101116 */
[----:B-1----:R-:W-:Y:S01]  /*7180*/  F2FP.SATFINITE.E4M3.F32.PACK_AB_MERGE_C R27, RZ, R124, RZ ;  /* 0x0000007cff1b723e */ /* 0x002fe200048070ff */
[-C--:B------:R-:W-:Y:S01]  /*7190*/  FMUL R109, R109, R10.reuse ;  /* 0x0000000a6d6d7220 */ /* 0x080fe20000400000 */
[C---:B------:R-:W-:Y:S01]  /*71a0*/  ISETP.LT.OR P3, PT, R28.reuse, 0x2a, !P0 ;  /* 0x0000002a1c00780c */ /* 0x040fe20004761670 */
[----:B------:R1:W-:Y:S01]  /*71b0*/  @!P4 STG.E.U8 desc[UR22][R4.64+0x21], R25 ;  /* 0x000021190400c986 */ /* 0x0003e2000c101116 */
[----:B------:R-:W-:Y:S01]  /*71c0*/  ISETP.LT.OR P4, PT, R28, 0x32, !P1 ;  /* 0x000000321c00780c */ /* 0x000fe20004f81670 */
[-C--:B------:R-:W-:Y:S01]  /*71d0*/  FMUL R108, R108, R10.reuse ;  /* 0x0000000a6c6c7220 */ /* 0x080fe20000400000 */
[----:B------:R-:W-:Y:S01]  /*71e0*/  F2FP.SATFINITE.E4M3.F32.PACK_AB_MERGE_C R111, RZ, R111, RZ ;  /* 0x0000006fff6f723e */ /* 0x000fe200048070ff */
[----:B------:R-:W-:Y:S01]  /*71f0*/  @!P5 STG.E.U8 desc[UR22][R12.64+0x28], R125 ;  /* 0x0000287d0c00d986 */ /* 0x000fe2000c101116 */
[C---:B------:R-:W-:Y:S01]  /*7200*/  ISETP.LT.OR P5, PT, R28.reuse, 0x31, !P0 ;  /* 0x000000311c00780c */ /* 0x040fe200047a1670 */
[----:B------:R-:W-:Y:S01]  /*7210*/  FMUL R107, R107, R10 ;  /* 0x0000000a6b6b7220 */ /* 0x000fe20000400000 */
[----:B--2---:R-:W-:Y:S01]  /*7220*/  F2FP.SATFINITE.E4M3.F32.PACK_AB_MERGE_C R29, RZ, R118, RZ ;  /* 0x00000076ff1d723e */ /* 0x004fe200048070ff */
[----:B------:R2:W-:Y:S01]  /*7230*/  @!P6 STG.E.U8 desc[UR22][R12.64+0x29], R27 ;  /* 0x0000291b0c00e986 */ /* 0x0005e2000c101116 */
[----:B------:R-:W-:Y:S01]  /*7240*/  ISETP.LT.OR P6, PT, R28, 0x32, !P0 ;  /* 0x000000321c00780c */ /* 0x000fe200047c1670 */
[-C--:B------:R-:W-:Y:S01]  /*7250*/  FMUL R106, R106, R10.reuse ;  /* 0x0000000a6a6a7220 */ /* 0x080fe20000400000 */
[----:B------:R-:W-:Y:S01]  /*7260*/  F2FP.SATFINITE.E4M3.F32.PACK_AB_MERGE_C R109, RZ, R109, RZ ;  /* 0x0000006dff6d723e */ /* 0x000fe200048070ff */
[----:B------:R-:W-:Y:S01]  /*7270*/  @!P2 STG.E.U8 desc[UR22][R4.64+0x28], R123 ;  /* 0x0000287b0400a986 */ /* 0x000fe2000c101116 */
[----:B------:R-:W-:Y:S01]  /*7280*/  ISETP.LT.OR P2, PT, R28, 0x31, !P1 ;  /* 0x000000311c00780c */ /* 0x000fe20004f41670 */
[----:B------:R-:W-:Y:S01]  /*7290*/  FMUL R105, R105, R10 ;  /* 0x0000000a69697220 */ /* 0x000fe20000400000 */
[----:B-1----:R-:W-:Y:S01]  /*72a0*/  F2FP.SATFINITE.E4M3.F32.PACK_AB_MERGE_C R25, RZ, R122, RZ ;  /* 0x0000007aff19723e */ /* 0x002fe200048070ff */
[-C--:B------:R-:W-:Y:S01]  /*72b0*/  FMUL R104, R104, R10.reuse ;  /* 0x0000000a68687220 */ /* 0x080fe20000400000 */
[-C--:B------:R-:W-:Y:S01]  /*72c0*/  FMUL R103, R103, R10.reuse ;  /* 0x0000000a67677220 */ /* 0x080fe20000400000 */
[----:B------:R-:W-:Y:S01]  /*72d0*/  F2FP.SATFINITE.E4M3.F32.PACK_AB_MERGE_C R107, RZ, R107, RZ ;  /* 0x0000006bff6b723e */ /* 0x000fe200048070ff */
[----:B------:R-:W-:Y:S01]  /*72e0*/  FMUL R102, R102, R10 ;  /* 0x0000000a66667220 */ /* 0x000fe20000400000 */
[----:B--2---:R-:W-:Y:S01]  /*72f0*/  F2FP.SATFINITE.E4M3.F32.PACK_AB_MERGE_C R27, RZ, R120, RZ ;  /* 0x00000078ff1b723e */ /* 0x004fe200048070ff */
[----:B------:R1:W-:Y:S01]  /*7300*/  @!P3 STG.E.U8 desc[UR22][R4.64+0x29], R25 ;  /* 0x000029190400b986 */ /* 0x0003e2000c101116 */
        /* <DEDUP_REMOVED lines=9> */
[-C--:B------:R-:W-:Y:S01]  /*73a0*/  FMUL R95, R95, R10.reuse ;  /* 0x0000000a5f5f7220 */ /* 0x080fe20000400000 */
[-C--:B------:R-:W-:Y:S01]  /*73b0*/  FMUL R98, R98, R10.reuse ;  /* 0x0000000a62627220 */ /* 0x080fe20000400000 */
[----:B------:R-:W-:Y:S01]  /*73c0*/  @!P5 STG.E.U8 desc[UR22][R4.64+0x30], R119 ;  /* 0x000030770400d986 */ /* 0x000fe2000c101116 */
[C---:B------:R-:W-:Y:S01]  /*73d0*/  ISETP.LT.OR P5, PT, R28.reuse, 0x39, !P0 ;  /* 0x000000391c00780c */ /* 0x040fe200047a1670 */
[----:B------:R-:W-:Y:S01]  /*73e0*/  FMUL R99, R99, R10 ;  /* 0x0000000a63637220 */ /* 0x000fe20000400000 */
[----:B-1----:R-:W-:Y:S01]  /*73f0*/  F2FP.SATFINITE.E4M3.F32.PACK_AB_MERGE_C R25, RZ, R116, RZ ;  /* 0x00000074ff19723e */ /* 0x002fe200048070ff */
        /* <DEDUP_REMOVED lines=13> */
[C---:B------:R-:W-:Y:S01]  /*74d0*/  ISETP.LT.OR P5, PT, R28.reuse, 0x49, !P1 ;  /* 0x000000491c00780c */ /* 0x040fe20004fa1670 */
[----:B------:R-:W-:Y:S01]  /*74e0*/  FMUL R89, R89, R10 ;  /* 0x0000000a59597220 */ /* 0x000fe20000400000 */
[----:B-1----:R-:W-:Y:S01]  /*74f0*/  F2FP.SATFINITE.E4M3.F32.PACK_AB_MERGE_C R29, RZ, R108, RZ ;  /* 0x0000006cff1d723e */ /* 0x002fe200048070ff */
        /* <DEDUP_REMOVED lines=24> */
[----:B------:R-:W-:Y:S01]  /*7680*/  FMUL R19, R19, R10 ;  /* 0x0000000a13137220 */ /* 0x000fe20000400000 */
[----:B--2---:R-:W-:Y:S01]  /*7690*/  F2FP.SATFINITE.E4M3.F32.PACK_AB_MERGE_C R25, RZ, R106, RZ ;  /* 0x0000006aff19723e */ /* 0x004fe200048070ff */
[----:B------:R-:W-:Y:S01]  /*76a0*/  @!P5 STG.E.U8 desc[UR22][R12.64+0x48], R109 ;  /* 0x0000486d0c00d986 */ /* 0x000fe2000c101116 */
[----:B------:R-:W-:Y:S01]  /*76b0*/  ISETP.LT.OR P5, PT, R28, 0x51, !P1 ;  /* 0x000000511c00780c */ /* 0x000fe20004fa1670 */
[-C--:B------:R-:W-:Y:S01]  /*76c0*/  FMUL R18, R18, R10.reuse ;  /* 0x0000000a12127220 */ /* 0x080fe20000400000 */
[-C--:B------:R-:W-:Y:S01]  /*76d0*/  FMUL R21, R21, R10.reuse ;  /* 0x0000000a15157220 */ /* 0x080fe20000400000 */
[----:B------:R2:W-:Y:S01]  /*76e0*/  @!P6 STG.E.U8 desc[UR22][R12.64+0x49], R29 ;  /* 0x0000491d0c00e986 */ /* 0x0005e2000c101116 */
[----:B------:R-:W-:Y:S01]  /*76f0*/  ISETP.LT.OR P6, PT, R28, 0x52, !P1 ;  /* 0x000000521c00780c */ /* 0x000fe20004fc1670 */
[----:B------:R-:W-:Y:S01]  /*7700*/  FMUL R20, R20, R10 ;  /* 0x0000000a14147220 */ /* 0x000fe20000400000 */
[----:B------:R-:W-:Y:S01]  /*7710*/  F2FP.SATFINITE.E4M3.F32.PACK_AB_MERGE_C R91, RZ, R91, RZ ;  /* 0x0000005bff5b723e */ /* 0x000fe200048070ff */
[----:B------:R-:W-:Y:S01]  /*7720*/  @!P3 STG.E.U8 desc[UR22][R4.64+0x48], R107 ;  /* 0x0000486b0400b986 */ /* 0x000fe2000c101116 */
[----:B-1----:R-:W-:-:S02]  /*7730*/  F2FP.SATFINITE.E4M3.F32.PACK_AB_MERGE_C R27, RZ, R104, RZ ;  /* 0x00000068ff1b723e */ /* 0x002fc400048070ff */
[C---:B------:R-:W-:Y:S01]  /*7740*/  ISETP.LT.OR P3, PT, R28.reuse, 0x52, !P0 ;  /* 0x000000521c00780c */ /* 0x040fe20004761670 */
[----:B------:R1:W-:Y:S01]  /*7750*/  @!P4 STG.E.U8 desc[UR22][R4.64+0x49], R25 ;  /* 0x000049190400c986 */ /* 0x0003e2000c101116 */
[C---:B------:R-:W-:Y:S02]  /*7760*/  ISETP.LT.OR P4, PT, R28.reuse, 0x59, !P0 ;  /* 0x000000591c00780c */ /* 0x040fe40004781670 */
[----:B------:R-:W-:Y:S01]  /*7770*/  F2FP.SATFINITE.E4M3.F32.PACK_AB_MERGE_C R19, RZ, R19, RZ ;  /* 0x00000013ff13723e */ /* 0x000fe200048070ff */
[----:B------:R-:W-:Y:S01]  /*7780*/  @!P5 STG.E.U8 desc[UR22][R12.64+0x50], R105 ;  /* 0x000050690c00d986 */ /* 0x000fe2000c101116 */
[C---:B------:R-:W-:Y:S02]  /*7790*/  ISETP.LT.OR P5, PT, R28.reuse, 0x5a, !P0 ;  /* 0x0000005a1c00780c */ /* 0x040fe400047a1670 */
[----:B--2---:R-:W-:Y:S01]  /*77a0*/  F2FP.SATFINITE.E4M3.F32.PACK_AB_MERGE_C R29, RZ, R98, RZ ;  /* 0x00000062ff1d723e */ /* 0x004fe200048070ff */
[----:B------:R2:W-:Y:S01]  /*77b0*/  @!P6 STG.E.U8 desc[UR22][R12.64+0x51], R27 ;  /* 0x0000511b0c00e986 */ /* 0x0005e2000c101116 */
[----:B------:R-:W-:-:S02]  /*77c0*/  ISETP.LT.OR P6, PT, R28, 0x5a, !P1 ;  /* 0x0000005a1c00780c */ /* 0x000fc40004fc1670 */
[----:B------:R-:W-:Y:S01]  /*77d0*/  F2FP.SATFINITE.E4M3.F32.PACK_AB_MERGE_C R21, RZ, R21, RZ ;  /* 0x00000015ff15723e */ /* 0x000fe200048070ff */
[----:B------:R-:W-:Y:S01]  /*77e0*/  @!P2 STG.E.U8 desc[UR22][R4.64+0x50], R103 ;  /* 0x000050670400a986 */ /* 0x000fe2000c101116 */
[----:B------:R-:W-:Y:S02]  /*77f0*/  ISETP.LT.OR P2, PT, R28, 0x59, !P1 ;  /* 0x000000591c00780c */ /* 0x000fe40004f41670 */
[----:B-1----:R-:W-:Y:S02]  /*7800*/  F2FP.SATFINITE.E4M3.F32.PACK_AB_MERGE_C R25, RZ, R102, RZ ;  /* 0x00000066ff19723e */ /* 0x002fe400048070ff */
[----:B--2---:R-:W-:-:S03]  /*7810*/  F2FP.SATFINITE.E4M3.F32.PACK_AB_MERGE_C R27, RZ, R100, RZ ;  /* 0x00000064ff1b723e */ /* 0x004fc600048070ff */
[----:B------:R1:W-:Y:S01]  /*7820*/  @!P3 STG.E.U8 desc[UR22][R4.64+0x51], R25 ;  /* 0x000051190400b986 */ /* 0x0003e2000c101116 */
[----:B------:R-:W-:-:S03]  /*7830*/  ISETP.LT.OR P3, PT, R28, 0x62, !P1 ;  /* 0x000000621c00780c */ /* 0x000fc60004f61670 */
[----:B------:R2:W-:Y:S01]  /*7840*/  @!P6 STG.E.U8 desc[UR22][R12.64+0x59], R27 ;  /* 0x0000591b0c00e986 */ /* 0x0005e2000c101116 */
[----:B------:R-:W-:-:S03]  /*7850*/  ISETP.LT.OR P6, PT, R28, 0x69, !P1 ;  /* 0x000000691c00780c */ /* 0x000fc60004fc1670 */
[----:B------:R-:W-:Y:S01]  /*7860*/  @!P2 STG.E.U8 desc[UR22][R12.64+0x58], R101 ;  /* 0x000058650c00a986 */ /* 0x000fe2000c101116 */
[----:B------:R-:W-:-:S03]  /*7870*/  ISETP.LT.OR P2, PT, R28, 0x61, !P1 ;  /* 0x000000611c00780c */ /* 0x000fc60004f41670 */
[----:B------:R-:W-:Y:S01]  /*7880*/  @!P4 STG.E.U8 desc[UR22][R4.64+0x58], R95 ;  /* 0x0000585f0400c986 */ /* 0x000fe2000c101116 */
[C---:B------:R-:W-:Y:S02]  /*7890*/  ISETP.LT.OR P4, PT, R28.reuse, 0x61, !P0 ;  /* 0x000000611c00780c */ /* 0x040fe40004781670 */
[----:B-1----:R-:W-:Y:S01]  /*78a0*/  F2FP.SATFINITE.E4M3.F32.PACK_AB_MERGE_C R25, RZ, R96, RZ ;  /* 0x00000060ff19723e */ /* 0x002fe200048070ff */
[----:B------:R1:W-:Y:S01]  /*78b0*/  @!P5 STG.E.U8 desc[UR22][R4.64+0x59], R29 ;  /* 0x0000591d0400d986 */ /* 0x0003e2000c101116 */
[C---:B------:R-:W-:Y:S02]  /*78c0*/  ISETP.LT.OR P5, PT, R28.reuse, 0x62, !P0 ;  /* 0x000000621c00780c */ /* 0x040fe400047a1670 */
[----:B--2---:R-:W-:Y:S01]  /*78d0*/  F2FP.SATFINITE.E4M3.F32.PACK_AB_MERGE_C R27, RZ, R92, RZ ;  /* 0x0000005cff1b723e */ /* 0x004fe200048070ff */
        /* <DEDUP_REMOVED lines=8> */
[----:B--2---:R-:W-:Y:S02]  /*7960*/  F2FP.SATFINITE.E4M3.F32.PACK_AB_MERGE_C R25, RZ, R88, RZ ;  /* 0x00000058ff19723e */ /* 0x004fe400048070ff */
[C---:B------:R-:W-:Y:S01]  /*7970*/  ISETP.LT.OR P5, PT, R28.reuse, 0x71, !P0 ;  /* 0x000000711c00780c */ /* 0x040fe200047a1670 */
[----:B------:R-:W-:Y:S01]  /*7980*/  @!P6 STG.E.U8 desc[UR22][R12.64+0x68], R89 ;  /* 0x000068590c00e986 */ /* 0x000fe2000c101116 */
[----:B------:R-:W-:-:S03]  /*7990*/  ISETP.LT.OR P6, PT, R28, 0x71, !P1 ;  /* 0x000000711c00780c */ /* 0x000fc60004fc1670 */
[----:B------:R-:W-:Y:S01]  /*79a0*/  @!P2 STG.E.U8 desc[UR22][R12.64+0x69], R29 ;  /* 0x0000691d0c00a986 */ /* 0x000fe2000c101116 */
[----:B------:R-:W-:-:S03]  /*79b0*/  ISETP.LT.OR P2, PT, R28, 0x72, !P1 ;  /* 0x000000721c00780c */ /* 0x000fc60004f41670 */
[----:B------:R-:W-:Y:S01]  /*79c0*/  @!P3 STG.E.U8 desc[UR22][R4.64+0x68], R93 ;  /* 0x0000685d0400b986 */ /* 0x000fe2000c101116 */
[C---:B------:R-:W-:Y:S02]  /*79d0*/  ISETP.LT.OR P3, PT, R28.reuse, 0x79, !P1 ;  /* 0x000000791c00780c */ /* 0x040fe40004f61670 */
[C---:B------:R-:W-:Y:S01]  /*79e0*/  ISETP.LT.OR P1, PT, R28.reuse, 0x7a, !P1 ;  /* 0x0000007a1c00780c */ /* 0x040fe20004f21670 */
[----:B------:R2:W-:Y:S01]  /*79f0*/  @!P4 STG.E.U8 desc[UR22][R4.64+0x69], R25 ;  /* 0x000069190400c986 */ /* 0x0005e2000c101116 */
[C---:B------:R-:W-:Y:S02]  /*7a00*/  ISETP.LT.OR P4, PT, R28.reuse, 0x72, !P0 ;  /* 0x000000721c00780c */ /* 0x040fe40004781670 */
[----:B-1----:R-:W-:Y:S01]  /*7a10*/  F2FP.SATFINITE.E4M3.F32.PACK_AB_MERGE_C R27, RZ, R90, RZ ;  /* 0x0000005aff1b723e */ /* 0x002fe200048070ff */
[----:B------:R1:W-:Y:S01]  /*7a20*/  @!P6 STG.E.U8 desc[UR22][R12.64+0x70], R23 ;  /* 0x000070170c00e986 */ /* 0x0003e2000c101116 */
[C---:B------:R-:W-:Y:S02]  /*7a30*/  ISETP.LT.OR P6, PT, R28.reuse, 0x79, !P0 ;  /* 0x000000791c00780c */ /* 0x040fe400047c1670 */
[----:B------:R-:W-:Y:S01]  /*7a40*/  ISETP.LT.OR P0, PT, R28, 0x7a, !P0 ;  /* 0x0000007a1c00780c */ /* 0x000fe20004701670 */
[----:B------:R3:W-:Y:S01]  /*7a50*/  @!P2 STG.E.U8 desc[UR22][R12.64+0x71], R27 ;  /* 0x0000711b0c00a986 */ /* 0x0007e2000c101116 */
[----:B--2---:R-:W-:-:S03]  /*7a60*/  F2FP.SATFINITE.E4M3.F32.PACK_AB_MERGE_C R25, RZ, R18, RZ ;  /* 0x00000012ff19723e */ /* 0x004fc600048070ff */
[----:B------:R2:W-:Y:S01]  /*7a70*/  @!P5 STG.E.U8 desc[UR22][R4.64+0x70], R91 ;  /* 0x0000705b0400d986 */ /* 0x0005e2000c101116 */
[----:B-1----:R-:W-:Y:S02]  /*7a80*/  F2FP.SATFINITE.E4M3.F32.PACK_AB_MERGE_C R23, RZ, R22, RZ ;  /* 0x00000016ff17723e */ /* 0x002fe400048070ff */
[----:B---3--:R-:W-:-:S03]  /*7a90*/  F2FP.SATFINITE.E4M3.F32.PACK_AB_MERGE_C R27, RZ, R20, RZ ;  /* 0x00000014ff1b723e */ /* 0x008fc600048070ff */
[----:B------:R2:W-:Y:S04]  /*7aa0*/  @!P4 STG.E.U8 desc[UR22][R4.64+0x71], R23 ;  /* 0x000071170400c986 */ /* 0x0005e8000c101116 */
[----:B------:R2:W-:Y:S04]  /*7ab0*/  @!P3 STG.E.U8 desc[UR22][R12.64+0x78], R19 ;  /* 0x000078130c00b986 */ /* 0x0005e8000c101116 */
[----:B------:R2:W-:Y:S04]  /*7ac0*/  @!P1 STG.E.U8 desc[UR22][R12.64+0x79], R25 ;  /* 0x000079190c009986 */ /* 0x0005e8000c101116 */
[----:B------:R2:W-:Y:S04]  /*7ad0*/  @!P6 STG.E.U8 desc[UR22][R4.64+0x78], R21 ;  /* 0x000078150400e986 */ /* 0x0005e8000c101116 */
[----:B------:R2:W-:Y:S02]  /*7ae0*/  @!P0 STG.E.U8 desc[UR22][R4.64+0x79], R27 ;  /* 0x0000791b04008986 */ /* 0x0005e4000c101116 */
.L_x_168:
[----:B------:R-:W-:Y:S05]  /*7af0*/  BSYNC B0 ;  /* 0x0000000000007941 */ /* 0x000fea0003800000 */
.L_x_38:
[----:B0-2---:R-:W-:Y:S01]  /*7b00*/  IMAD.U32 R4, RZ, RZ, UR20 ;  /* 0x00000014ff047e24 */ /* 0x005fe2000f8e00ff */
[----:B------:R-:W-:Y:S01]  /*7b10*/  ULDC.64 UR4, c[0x0][0x650] ;  /* 0x0001940000047ab9 */ /* 0x000fe20000000a00 */
[----:B-----5:R-:W-:Y:S01]  /*7b20*/  IMAD.U32 R0, RZ, RZ, UR13 ;  /* 0x0000000dff007e24 */ /* 0x020fe2000f8e00ff */
[----:B------:R0:W-:Y:S01]  /*7b30*/  SYNCS.ARRIVE.TRANS64.A1T0 RZ, [R16+UR31], RZ ;  /* 0x000000ff10ff79a7 */ /* 0x0001e2000810001f */
[----:B------:R-:W-:Y:S01]  /*7b40*/  IMAD.U32 R5, RZ, RZ, UR21 ;  /* 0x00000015ff057e24 */ /* 0x000fe2000f8e00ff */
[C---:B------:R-:W-:Y:S01]  /*7b50*/  LEA R2, P0, R4.reuse, R2, 0x1 ;  /* 0x0000000204027211 */ /* 0x040fe200078008ff */
[----:B------:R-:W-:Y:S01]  /*7b60*/  IMAD.MOV.U32 R5, RZ, RZ, -0x1 ;  /* 0xffffffffff057424 */ /* 0x000fe200078e00ff */
[----:B----4-:R-:W-:Y:S02]  /*7b70*/  PRMT R12, RZ, 0x7610, R12 ;  /* 0x00007610ff0c7816 */ /* 0x010fe4000000000c */
[----:B------:R-:W-:Y:S01]  /*7b80*/  LEA.HI.X R3, R4, R3, R0, 0x1, P0 ;  /* 0x0000000304037211 */ /* 0x000fe200000f0c00 */
[----:B------:R-:W-:Y:S01]  /*7b90*/  IMAD.MOV.U32 R4, RZ, RZ, -0x1 ;  /* 0xffffffffff047424 */ /* 0x000fe200078e00ff */
[----:B------:R-:W-:Y:S01]  /*7ba0*/  ISETP.GE.U32.AND P0, PT, R2, UR4, PT ;  /* 0x0000000402007c0c */ /* 0x000fe2000bf06070 */
[----:B------:R-:W-:-:S03]  /*7bb0*/  IMAD.MOV.U32 R0, RZ, RZ, -0x1 ;  /* 0xffffffffff007424 */ /* 0x000fc600078e00ff */
[----:B------:R-:W-:-:S13]  /*7bc0*/  ISETP.GE.U32.AND.EX P0, PT, R3, UR5, PT, P0 ;  /* 0x0000000503007c0c */ /* 0x000fda000bf06100 */
[----:B0-----:R-:W-:Y:S05]  /*7bd0*/  @P0 BRA `(.L_x_169) ;  /* 0x0000000400880947 */ /* 0x001fea0003800000 */
[----:B------:R-:W0:Y:S01]  /*7be0*/  S2UR UR12, SR_CTAID.X ;  /* 0x00000000000c79c3 */ /* 0x000e220000002500 */
[----:B------:R-:W-:Y:S01]  /*7bf0*/  ULDC.64 UR4, c[0x0][0x628] ;  /* 0x00018a0000047ab9 */ /* 0x000fe20000000a00 */
[----:B------:R-:W-:Y:S01]  /*7c00*/  ULDC UR6, c[0x0][0x150] ;  /* 0x0000540000067ab9 */ /* 0x000fe20000000800 */
[----:B------:R-:W-:Y:S01]  /*7c10*/  ISETP.NE.U32.AND P0, PT, RZ, UR4, PT ;  /* 0x00000004ff007c0c */ /* 0x000fe2000bf05070 */
[----:B------:R-:W-:Y:S01]  /*7c20*/  ULDC UR24, c[0x0][0x630] ;  /* 0x00018c0000187ab9 */ /* 0x000fe20000000800 */
[C---:B------:R-:W-:Y:S01]  /*7c30*/  R2UR UR28, R2.reuse ;  /* 0x00000000021c72ca */ /* 0x040fe200000e0000 */
[----:B------:R-:W-:Y:S01]  /*7c40*/  ULDC UR32, c[0x0][0x154] ;  /* 0x0000550000207ab9 */ /* 0x000fe20000000800 */
[----:B------:R-:W-:Y:S01]  /*7c50*/  ISETP.NE.AND.EX P0, PT, RZ, UR5, PT, P0 ;  /* 0x00000005ff007c0c */ /* 0x000fe2000bf05300 */
[----:B------:R-:W2:Y:S01]  /*7c60*/  S2UR UR33, SR_CTAID.Y ;  /* 0x00000000002179c3 */ /* 0x000ea20000002600 */
[----:B------:R-:W-:Y:S02]  /*7c70*/  R2UR UR29, R3 ;  /* 0x00000000031d72ca */ /* 0x000fe400000e0000 */
[----:B------:R-:W-:-:S02]  /*7c80*/  R2UR UR26, R2 ;  /* 0x00000000021a72ca */ /* 0x000fc400000e0000 */
[----:B------:R-:W-:Y:S02]  /*7c90*/  R2UR UR27, R3 ;  /* 0x00000000031b72ca */ /* 0x000fe400000e0000 */
[----:B0-----:R-:W-:-:S05]  /*7ca0*/  I2FP.F32.U32 R0, UR12 ;  /* 0x0000000c00007c45 */ /* 0x001fca0008201000 */
[----:B------:R-:W-:-:S04]  /*7cb0*/  FMUL R0, R0, UR6 ;  /* 0x0000000600007c20 */ /* 0x000fc80008400000 */
[----:B------:R0:W4:Y:S01]  /*7cc0*/  F2I.U32.TRUNC.NTZ R4, R0 ;  /* 0x0000000000047305 */ /* 0x000122000020f000 */
[----:B--2---:R-:W-:Y:S05]  /*7cd0*/  @!P0 BRA `(.L_x_170) ;  /* 0x0000000000308947 */ /* 0x004fea0003800000 */
        /* <DEDUP_REMOVED lines=12> */
.L_x_170:
[----:B------:R-:W-:Y:S01]  /*7da0*/  USHF.R.U64 UR6, UR26, UR24, UR27 ;  /* 0x000000181a067299 */ /* 0x000fe2000800121b */
[----:B0-----:R-:W-:Y:S01]  /*7db0*/  I2FP.F32.U32 R0, UR33 ;  /* 0x0000002100007c45 */ /* 0x001fe20008201000 */
[----:B------:R-:W-:Y:S02]  /*7dc0*/  USHF.R.U32.HI UR4, URZ, UR24, UR27 ;  /* 0x000000183f047299 */ /* 0x000fe4000801161b */
[----:B------:R-:W-:Y:S02]  /*7dd0*/  UIADD3 UR18, UP0, URZ, -UR6, URZ ;  /* 0x800000063f127290 */ /* 0x000fe4000ff1e03f */
[----:B------:R-:W-:Y:S01]  /*7de0*/  FMUL R0, R0, UR32 ;  /* 0x0000002000007c20 */ /* 0x000fe20008400000 */
[----:B------:R-:W-:Y:S01]  /*7df0*/  ULDC.64 UR26, c[0x0][0x620] ;  /* 0x00018800001a7ab9 */ /* 0x000fe20000000a00 */
[----:B------:R-:W-:Y:S01]  /*7e00*/  UIADD3.X UR4, URZ, ~UR4, URZ, UP0, !UPT ;  /* 0x800000043f047290 */ /* 0x000fe200087fe43f */
[----:B------:R-:W-:Y:S01]  /*7e10*/  UMOV UR16, UR28 ;  /* 0x0000001c00107c82 */ /* 0x000fe20008000000 */
[----:B------:R-:W-:-:S02]  /*7e20*/  UMOV UR17, UR29 ;  /* 0x0000001d00117c82 */ /* 0x000fc40008000000 */
[----:B------:R-:W0:Y:S01]  /*7e30*/  F2I.U32.TRUNC.NTZ R0, R0 ;  /* 0x0000000000007305 */ /* 0x000e22000020f000 */
[----:B------:R-:W-:Y:S02]  /*7e40*/  UIMAD UR4, UR4, UR26, URZ ;  /* 0x0000001a040472a4 */ /* 0x000fe4000f8e023f */
[----:B------:R-:W-:Y:S01]  /*7e50*/  UIMAD.WIDE.U32 UR16, UR18, UR26, UR16 ;  /* 0x0000001a121072a5 */ /* 0x000fe2000f8e0010 */
[----:B----4-:R-:W-:Y:S01]  /*7e60*/  R2UR UR26, R4 ;  /* 0x00000000041a72ca */ /* 0x010fe200000e0000 */
[----:B------:R-:W-:Y:S01]  /*7e70*/  UIMAD UR18, UR18, UR27, UR4 ;  /* 0x0000001b121272a4 */ /* 0x000fe2000f8e0204 */
[----:B------:R-:W-:Y:S01]  /*7e80*/  ULDC UR19, c[0x0][0x618] ;  /* 0x0001860000137ab9 */ /* 0x000fe20000000800 */
[----:B------:R-:W-:Y:S02]  /*7e90*/  ULDC UR36, c[0x0][0x658] ;  /* 0x0001960000247ab9 */ /* 0x000fe40000000800 */
[----:B------:R-:W-:Y:S01]  /*7ea0*/  UIADD3 UR18, UR17, UR18, URZ ;  /* 0x0000001211127290 */ /* 0x000fe2000fffe03f */
[----:B------:R-:W-:Y:S01]  /*7eb0*/  UMOV UR24, 0xffffffff ;  /* 0xffffffff00187882 */ /* 0x000fe20000000000 */
[----:B------:R-:W-:Y:S01]  /*7ec0*/  ULDC.64 UR4, c[0x0][0x640] ;  /* 0x0001900000047ab9 */ /* 0x000fe20000000a00 */
[----:B------:R-:W-:Y:S01]  /*7ed0*/  USHF.L.U32 UR32, UR24, UR36, URZ ;  /* 0x0000002418207299 */ /* 0x000fe2000800063f */
[----:B------:R-:W-:Y:S01]  /*7ee0*/  ISETP.NE.U32.AND P0, PT, RZ, UR4, PT ;  /* 0x00000004ff007c0c */ /* 0x000fe2000bf05070 */
[----:B------:R-:W-:Y:S01]  /*7ef0*/  USHF.R.U64 UR16, UR16, UR19, UR18 ;  /* 0x0000001310107299 */ /* 0x000fe20008001212 */
[----:B0-----:R-:W-:Y:S01]  /*7f00*/  R2UR UR28, R0 ;  /* 0x00000000001c72ca */ /* 0x001fe200000e0000 */
[----:B------:R-:W-:Y:S01]  /*7f10*/  USHF.R.U32.HI UR18, URZ, UR19, UR18 ;  /* 0x000000133f127299 */ /* 0x000fe20008011612 */
[----:B------:R-:W-:Y:S01]  /*7f20*/  ISETP.NE.AND.EX P0, PT, RZ, UR5, PT, P0 ;  /* 0x00000005ff007c0c */ /* 0x000fe2000bf05300 */
[----:B------:R-:W-:Y:S01]  /*7f30*/  ULDC UR29, c[0x0][0x608] ;  /* 0x00018200001d7ab9 */ /* 0x000fe20000000800 */
[----:B------:R-:W-:-:S02]  /*7f40*/  ULOP3.LUT UR37, URZ, UR32, URZ, 0x33, !UPT ;  /* 0x000000203f257292 */ /* 0x000fc4000f8e333f */
[----:B------:R-:W-:Y:S02]  /*7f50*/  USHF.R.U64 UR32, UR16, UR29, UR18 ;  /* 0x0000001d10207299 */ /* 0x000fe40008001212 */
[----:B------:R-:W-:Y:S01]  /*7f60*/  USHF.R.U32.HI UR18, URZ, UR29, UR18 ;  /* 0x0000001d3f127299 */ /* 0x000fe20008011612 */
[----:B------:R-:W-:Y:S01]  /*7f70*/  UMOV UR34, 0x1 ;  /* 0x0000000100227882 */ /* 0x000fe20000000000 */
[----:B------:R-:W-:Y:S02]  /*7f80*/  UIADD3 UR26, -UR26, URZ, URZ ;  /* 0x0000003f1a1a7290 */ /* 0x000fe4000fffe13f */
[----:B------:R-:W-:Y:S02]  /*7f90*/  USHF.L.U32 UR24, UR34, UR36, URZ ;  /* 0x0000002422187299 */ /* 0x000fe4000800063f */
[----:B------:R-:W-:Y:S01]  /*7fa0*/  USHF.R.U64 UR34, UR32, UR36, UR18 ;  /* 0x0000002420227299 */ /* 0x000fe20008001212 */
[----:B------:R-:W-:Y:S01]  /*7fb0*/  ULDC UR27, c[0x0][0x144] ;  /* 0x00005100001b7ab9 */ /* 0x000fe20000000800 */
[----:B------:R-:W-:Y:S01]  /*7fc0*/  ULDC UR15, c[0x0][0x600] ;  /* 0x00018000000f7ab9 */ /* 0x000fe20000000800 */
[----:B------:R-:W-:-:S02]  /*7fd0*/  UIADD3 UR35, -UR28, URZ, URZ ;  /* 0x0000003f1c237290 */ /* 0x000fc4000fffe13f */
[----:B------:R-:W-:Y:S02]  /*7fe0*/  USHF.R.U32.HI UR29, URZ, UR36, UR18 ;  /* 0x000000243f1d7299 */ /* 0x000fe40008011612 */
[----:B------:R-:W-:Y:S02]  /*7ff0*/  UIADD3 UR17, UR15, -0x1, URZ ;  /* 0xffffffff0f117890 */ /* 0x000fe4000fffe03f */
[----:B------:R-:W-:Y:S01]  /*8000*/  UIMAD UR36, UR27, UR26, UR12 ;  /* 0x0000001a1b2472a4 */ /* 0x000fe2000f8e020c */
[----:B------:R-:W-:Y:S01]  /*8010*/  ULDC UR40, c[0x0][0x148] ;  /* 0x0000520000287ab9 */ /* 0x000fe20000000800 */
[----:B------:R-:W-:Y:S01]  /*8020*/  ULDC UR38, c[0x0][0x648] ;  /* 0x0001920000267ab9 */ /* 0x000fe20000000800 */
[----:B------:R-:W-:Y:S01]  /*8030*/  ULDC UR39, c[0x0][0x638] ;  /* 0x00018e0000277ab9 */ /* 0x000fe20000000800 */
[----:B------:R-:W-:Y:S01]  /*8040*/  UMOV UR28, UR34 ;  /* 0x00000022001c7c82 */ /* 0x000fe20008000000 */
[----:B------:R-:W-:Y:S07]  /*8050*/  @!P0 BRA `(.L_x_171) ;  /* 0x0000000000288947 */ /* 0x000fee0003800000 */
        /* <DEDUP_REMOVED lines=10> */
.L_x_171:
[----:B------:R-:W-:Y:S01]  /*8100*/  USHF.R.U64 UR4, UR28, UR38, UR29 ;  /* 0x000000261c047299 */ /* 0x000fe2000800121d */
[----:B------:R-:W-:Y:S01]  /*8110*/  IMAD.MOV.U32 R12, RZ, RZ, 0x1 ;  /* 0x00000001ff0c7424 */ /* 0x000fe200078e00ff */
[----:B------:R-:W-:Y:S01]  /*8120*/  ULOP3.LUT UR32, UR32, UR37, URZ, 0xc0, !UPT ;  /* 0x0000002520207292 */ /* 0x000fe2000f8ec03f */
[----:B------:R-:W-:Y:S01]  /*8130*/  IMAD.U32 R0, RZ, RZ, UR6 ;  /* 0x00000006ff007e24 */ /* 0x000fe2000f8e00ff */
[----:B------:R-:W-:Y:S02]  /*8140*/  UIADD3 UR5, -UR4, URZ, URZ ;  /* 0x0000003f04057290 */ /* 0x000fe4000fffe13f */
[----:B------:R-:W-:Y:S02]  /*8150*/  @UP2 UIMAD UR36, UR40, UR35, UR33 ;  /* 0x00000023282422a4 */ /* 0x000fe4000f8e0221 */
[----:B------:R-:W-:Y:S02]  /*8160*/  ULOP3.LUT UR17, UR16, UR17, URZ, 0xc0, !UPT ;  /* 0x0000001110117292 */ /* 0x000fe4000f8ec03f */
[----:B------:R-:W-:-:S02]  /*8170*/  UIMAD UR4, UR24, UR4, UR32 ;  /* 0x00000004180472a4 */ /* 0x000fc4000f8e0220 */
        /* <DEDUP_REMOVED lines=8> */
.L_x_169:
[----:B------:R-:W-:Y:S01]  /*8200*/  UIADD3 UR9, UR30, UR9, URZ ;  /* 0x000000091e097290 */ /* 0x000fe2000fffe03f */
[----:B------:R-:W-:Y:S02]  /*8210*/  LOP3.LUT P0, RZ, R12, 0xff, RZ, 0xc0, !PT ;  /* 0x000000ff0cff7812 */ /* 0x000fe4000780c0ff */
[----:B------:R-:W-:Y:S01]  /*8220*/  LOP3.LUT R148, R148, 0x1, RZ, 0x3c, !PT ;  /* 0x0000000194947812 */ /* 0x000fe200078e3cff */
[----:B------:R-:W-:Y:S02]  /*8230*/  USHF.R.U32.HI UR4, URZ, 0x2, UR9 ;  /* 0x000000023f047899 */ /* 0x000fe40008011609 */
[----:B------:R-:W-:Y:S02]  /*8240*/  UISETP.GT.U32.AND UP0, UPT, UR9, 0x3, UPT ;  /* 0x000000030900788c */ /* 0x000fe4000bf04070 */
[----:B------:R-:W-:Y:S02]  /*8250*/  ULOP3.LUT UR4, UR4, 0x1, URZ, 0xc0, !UPT ;  /* 0x0000000104047892 */ /* 0x000fe4000f8ec03f */
[----:B------:R-:W-:-:S02]  /*8260*/  UISETP.LT.U32.AND UP0, UPT, UR30, 0x4, UP0 ;  /* 0x000000041e00788c */ /* 0x000fc40008701070 */
[----:B------:R-:W-:Y:S02]  /*8270*/  UISETP.NE.U32.AND UP1, UPT, UR4, 0x1, UPT ;  /* 0x000000010400788c */ /* 0x000fe4000bf25070 */
[----:B------:R-:W-:Y:S02]  /*8280*/  USEL UR5, URZ, 0x1, !UP0 ;  /* 0x000000013f057887 */ /* 0x000fe4000c000000 */
[----:B------:R-:W-:Y:S02]  /*8290*/  UISETP.GT.U32.AND UP1, UPT, UR30, 0x3, !UP1 ;  /* 0x000000031e00788c */ /* 0x000fe4000cf24070 */
[----:B------:R-:W-:Y:S02]  /*82a0*/  ULOP3.LUT UR9, UR9, 0x3, URZ, 0xc0, !UPT ;  /* 0x0000000309097892 */ /* 0x000fe4000f8ec03f */
[----:B------:R-:W-:-:S04]  /*82b0*/  USEL UR4, URZ, 0x1, !UP1 ;  /* 0x000000013f047887 */ /* 0x000fc8000c800000 */
[----:B------:R-:W-:Y:S01]  /*82c0*/  ULOP3.LUT UR11, UR4, UR11, UR5, 0x96, !UPT ;  /* 0x0000000b040b7292 */ /* 0x000fe2000f8e9605 */
[----:B------:R-:W-:Y:S11]  /*82d0*/  @P0 BRA `(.L_x_172) ;  /* 0xffffff94000c0947 */ /* 0x000ff6000383ffff */
[----:B------:R-:W-:Y:S05]  /*82e0*/  EXIT ;  /* 0x000000000000794d */ /* 0x000fea0003800000 */
.L_x_16:
[----:B------:R-:W-:-:S08]  /*82f0*/  ISETP.NE.AND P0, PT, RZ, UR6, PT ;  /* 0x00000006ff007c0c */ /* 0x000fd0000bf05270 */
[----:B--23-5:R-:W0:-:S00]  /*8300*/  USETMAXREG.DEALLOC.CTAPOOL 0x28 ;  /* 0x00000028000079c8 */ /* 0x02ce0000080e0500 */
[----:B------:R-:W-:Y:S05]  /*8310*/  @P0 EXIT ;  /* 0x000000000000094d */ /* 0x000fea0003800000 */
[----:B0-----:R-:W-:Y:S01]  /*8320*/  LOP3.LUT P0, RZ, R13, 0xff, RZ, 0xc0, !PT ;  /* 0x000000ff0dff7812 */ /* 0x001fe2000780c0ff */
[----:B------:R-:W-:Y:S02]  /*8330*/  IMAD.MOV.U32 R11, RZ, RZ, 0x1 ;  /* 0x00000001ff0b7424 */ /* 0x000fe400078e00ff */
[----:B------:R-:W-:-:S10]  /*8340*/  IMAD.MOV.U32 R10, RZ, RZ, RZ ;  /* 0x000000ffff0a7224 */ /* 0x000fd400078e00ff */
[----:B------:R-:W-:Y:S05]  /*8350*/  @!P0 BRA `(.L_x_173) ;  /* 0x0000000c002c8947 */ /* 0x000fea0003800000 */
[----:B------:R-:W0:Y:S01]  /*8360*/  S2R R14, SR_CgaCtaId ;  /* 0x00000000000e7919 */ /* 0x000e220000008800 */
[----:B------:R-:W-:Y:S01]  /*8370*/  LOP3.LUT P0, RZ, R8, 0x1f, RZ, 0xc0, !PT ;  /* 0x0000001f08ff7812 */ /* 0x000fe2000780c0ff */
[----:B------:R-:W-:Y:S01]  /*8380*/  ULDC UR5, c[0x0][0x658] ;  /* 0x0001960000057ab9 */ /* 0x000fe20000000800 */
[----:B------:R-:W-:Y:S01]  /*8390*/  UMOV UR6, 0xffffffff ;  /* 0xffffffff00067882 */ /* 0x000fe20000000000 */
[----:B------:R-:W-:Y:S01]  /*83a0*/  BSSY B0, `(.L_x_173) ;  /* 0x00000c6000007945 */ /* 0x000fe20003800000 */
[----:B------:R-:W-:Y:S01]  /*83b0*/  USHF.L.U32 UR6, UR6, UR5, URZ ;  /* 0x0000000506067299 */ /* 0x000fe2000800063f */
[C---:B------:R-:W-:Y:S01]  /*83c0*/  ISETP.NE.AND P3, PT, R9.reuse, RZ, PT ;  /* 0x000000ff0900720c */ /* 0x040fe20003f65270 */
[----:B------:R-:W-:Y:S01]  /*83d0*/  IMAD.MOV.U32 R12, RZ, RZ, 0x1 ;  /* 0x00000001ff0c7424 */ /* 0x000fe200078e00ff */
[----:B------:R-:W-:Y:S01]  /*83e0*/  ISETP.NE.OR P0, PT, R9, RZ, !P0 ;  /* 0x000000ff0900720c */ /* 0x000fe20004705670 */
[----:B------:R-:W-:Y:S01]  /*83f0*/  IMAD.MOV.U32 R11, RZ, RZ, 0x1 ;  /* 0x00000001ff0b7424 */ /* 0x000fe200078e00ff */
[----:B------:R-:W-:Y:S01]  /*8400*/  ULDC UR4, c[0x0][0x600] ;  /* 0x0001800000047ab9 */ /* 0x000fe20000000800 */
[----:B------:R-:W-:Y:S01]  /*8410*/  IMAD.MOV.U32 R10, RZ, RZ, RZ ;  /* 0x000000ffff0a7224 */ /* 0x000fe200078e00ff */
[----:B------:R-:W-:Y:S01]  /*8420*/  UMOV UR8, 0x1 ;  /* 0x0000000100087882 */ /* 0x000fe20000000000 */
[----:B------:R-:W-:-:S02]  /*8430*/  UIADD3 UR26, UR14, 0x1, URZ ;  /* 0x000000010e1a7890 */ /* 0x000fc4000fffe03f */
[----:B------:R-:W-:Y:S02]  /*8440*/  ULOP3.LUT UR27, UR7, 0x2, URZ, 0xfc, !UPT ;  /* 0x00000002071b7892 */ /* 0x000fe4000f8efc3f */
[----:B------:R-:W-:Y:S02]  /*8450*/  UIADD3 UR4, UR4, -0x1, URZ ;  /* 0xffffffff04047890 */ /* 0x000fe4000fffe03f */
[----:B------:R-:W-:Y:S02]  /*8460*/  USHF.L.U32 UR5, UR8, UR5, URZ ;  /* 0x0000000508057299 */ /* 0x000fe4000800063f */
[----:B------:R-:W-:Y:S01]  /*8470*/  ULOP3.LUT UR6, URZ, UR6, URZ, 0x33, !UPT ;  /* 0x000000063f067292 */ /* 0x000fe2000f8e333f */
[----:B------:R-:W-:Y:S01]  /*8480*/  ULDC.64 UR24, c[0x0][0x198] ;  /* 0x0000660000187ab9 */ /* 0x000fe20000000a00 */
[C---:B0-----:R-:W-:Y:S02]  /*8490*/  IMAD.SHL.U32 R13, R14.reuse, 0x40, RZ ;  /* 0x000000400e0d7824 */ /* 0x041fe400078e00ff */
[----:B------:R-:W-:-:S03]  /*84a0*/  IMAD.SHL.U32 R14, R14, 0x1000, RZ ;  /* 0x000010000e0e7824 */ /* 0x000fc600078e00ff */
[----:B------:R-:W-:Y:S02]  /*84b0*/  LOP3.LUT R13, R13, 0x40, RZ, 0xc0, !PT ;  /* 0x000000400d0d7812 */ /* 0x000fe400078ec0ff */
[----:B------:R-:W-:-:S07]  /*84c0*/  LOP3.LUT R14, R14, 0x1000, RZ, 0xc0, !PT ;  /* 0x000010000e0e7812 */ /* 0x000fce00078ec0ff */
.L_x_185:
[----:B------:R-:W-:-:S03]  /*84d0*/  UMOV UR8, 0xffffffff ;  /* 0xffffffff00087882 */ /* 0x000fc60000000000 */
[----:B------:R-:W-:Y:S05]  /*84e0*/  BRA.DIV UR8, `(.L_x_174) ;  /* 0x0000000e08e47947 */ /* 0x000fea000b800000 */
[----:B------:R-:W-:-:S13]  /*84f0*/  ELECT P1, URZ, PT ;  /* 0x00000000003f782f */ /* 0x000fda0003820000 */
.L_x_198:
[----:B------:R-:W0:Y:S01]  /*8500*/  LDC R6, c[0x0][0x28c] ;  /* 0x0000a300ff067b82 */ /* 0x000e220000000800 */
[----:B------:R-:W-:Y:S01]  /*8510*/  BSSY B1, `(.L_x_175) ;  /* 0x000003a000017945 */ /* 0x000fe20003800000 */
[----:B0-----:R-:W-:-:S13]  /*8520*/  ISETP.LT.OR P1, PT, R6, 0x1, !P1 ;  /* 0x000000010600780c */ /* 0x001fda0004f21670 */
[----:B------:R-:W-:Y:S05]  /*8530*/  @P1 BRA `(.L_x_176) ;  /* 0x0000000000dc1947 */ /* 0x000fea0003800000 */
[----:B------:R-:W-:Y:S02]  /*8540*/  IMAD R8, R4, 0x80, R13 ;  /* 0x0000008004087824 */ /* 0x000fe400078e020d */
[----:B------:R-:W-:Y:S02]  /*8550*/  IMAD.SHL.U32 R9, R5, 0x40, RZ ;  /* 0x0000004005097824 */ /* 0x000fe400078e00ff */
[----:B------:R-:W-:Y:S02]  /*8560*/  IMAD.MOV.U32 R17, RZ, RZ, RZ ;  /* 0x000000ffff117224 */ /* 0x000fe400078e00ff */
[----:B------:R-:W-:Y:S02]  /*8570*/  IMAD.U32 R18, RZ, RZ, UR26 ;  /* 0x0000001aff127e24 */ /* 0x000fe4000f8e00ff */
[----:B------:R-:W-:Y:S02]  /*8580*/  IMAD.MOV.U32 R4, RZ, RZ, R11 ;  /* 0x000000ffff047224 */ /* 0x000fe400078e000b */
[----:B------:R-:W-:-:S07]  /*8590*/  IMAD.MOV.U32 R5, RZ, RZ, R10 ;  /* 0x000000ffff057224 */ /* 0x000fce00078e000a */
.L_x_180:
[----:B------:R-:W0:Y:S01]  /*85a0*/  S2R R7, SR_CgaCtaId ;  /* 0x0000000000077919 */ /* 0x000e220000008800 */
[----:B------:R-:W-:-:S04]  /*85b0*/  MOV R6, 0x400 ;  /* 0x0000040000067802 */ /* 0x000fc80000000f00 */
[----:B0-----:R-:W-:Y:S02]  /*85c0*/  LEA R16, R7, R6, 0x18 ;  /* 0x0000000607107211 */ /* 0x001fe400078ec0ff */
[----:B------:R-:W-:Y:S01]  /*85d0*/  SHF.L.U32 R6, R4, 0x1f, RZ ;  /* 0x0000001f04067819 */ /* 0x000fe200000006ff */
[----:B------:R-:W0:Y:S02]  /*85e0*/  @!P3 LDC R7, c[0x0][0x500] ;  /* 0x00014000ff07bb82 */ /* 0x000e240000000800 */
[----:B------:R-:W-:-:S04]  /*85f0*/  IMAD R15, R5, 0x8, R16 ;  /* 0x00000008050f7824 */ /* 0x000fc800078e0210 */
[----:B------:R-:W1:Y:S02]  /*8600*/  SYNCS.PHASECHK.TRANS64.TRYWAIT P1, [R15+URZ+0x20], R6 ;  /* 0x000020060f0075a7 */ /* 0x000e64000802017f */
[----:B-1----:R-:W-:Y:S05]  /*8610*/  @!P1 BRA `(.L_x_177) ;  /* 0x0000000c00b89947 */ /* 0x002fea0003800000 */
.L_x_199:
[----:B------:R-:W-:Y:S01]  /*8620*/  UPRMT UR8, UR27, 0x9910, URZ ;  /* 0x000099101b087896 */ /* 0x000fe2000800003f */
[----:B0-----:R0:W-:Y:S03]  /*8630*/  @!P3 SYNCS.ARRIVE.TRANS64 RZ, [R15+URZ], R7 ;  /* 0x000000070fffb9a7 */ /* 0x0011e6000800003f */
[----:B------:R-:W-:-:S06]  /*8640*/  UISETP.NE.AND UP0, UPT, UR8, 0x2, UPT ;  /* 0x000000020800788c */ /* 0x000fcc000bf05270 */
[----:B------:R-:W-:-:S13]  /*8650*/  PLOP3.LUT P1, PT, PT, PT, UP0, 0x80, 0x0 ;  /* 0x000000000000781c */ /* 0x000fda0003f2f008 */
[----:B0-----:R-:W-:Y:S05]  /*8660*/  @P1 BRA `(.L_x_178) ;  /* 0x0000000000041947 */ /* 0x001fea0003800000 */
[----:B------:R-:W-:Y:S01]  /*8670*/  BPT.TRAP 0x1 ;  /* 0x000000040000795c */ /* 0x000fe20000300000 */
.L_x_178:
[----:B------:R-:W-:Y:S05]  /*8680*/  @P0 BRA `(.L_x_179) ;  /* 0x0000000000040947 */ /* 0x000fea0003800000 */
[----:B------:R-:W-:Y:S01]  /*8690*/  BPT.TRAP 0x1 ;  /* 0x000000040000795c */ /* 0x000fe20000300000 */
.L_x_179:
[C---:B-1----:R-:W-:Y:S01]  /*86a0*/  IMAD R6, R5.reuse, 0x1000, R16 ;  /* 0x0000100005067824 */ /* 0x042fe200078e0210 */
[----:B------:R-:W-:Y:S01]  /*86b0*/  R2UR UR15, R16 ;  /* 0x00000000100f72ca */ /* 0x000fe200000e0000 */
[----:B------:R-:W-:Y:S01]  /*86c0*/  IMAD R7, R5, 0x2000, R14 ;  /* 0x0000200005077824 */ /* 0x000fe200078e020e */
[----:B------:R-:W-:Y:S01]  /*86d0*/  R2UR UR22, R9 ;  /* 0x00000000091672ca */ /* 0x000fe200000e0000 */
[----:B------:R-:W-:Y:S01]  /*86e0*/  VIADD R18, R18, 0xffffffff ;  /* 0xffffffff12127836 */ /* 0x000fe20000000000 */
[----:B------:R-:W-:Y:S01]  /*86f0*/  R2UR UR8, R6 ;  /* 0x00000000060872ca */ /* 0x000fe200000e0000 */
[----:B------:R-:W-:Y:S01]  /*8700*/  UIADD3 UR16, UP0, UR24, 0xf0, URZ ;  /* 0x000000f018107890 */ /* 0x000fe2000ff1e03f */
[----:B------:R-:W-:Y:S01]  /*8710*/  R2UR UR11, R7 ;  /* 0x00000000070b72ca */ /* 0x000fe200000e0000 */
[----:B------:R-:W-:Y:S01]  /*8720*/  UIADD3 UR28, UP1, UR24, 0x1f0, URZ ;  /* 0x000001f0181c7890 */ /* 0x000fe2000ff3e03f */
[----:B------:R-:W-:Y:S01]  /*8730*/  R2UR UR9, R15 ;  /* 0x000000000f0972ca */ /* 0x000fe200000e0000 */
[----:B------:R-:W-:Y:S01]  /*8740*/  UIADD3.X UR17, URZ, UR25, URZ, UP0, !UPT ;  /* 0x000000193f117290 */ /* 0x000fe200087fe43f */
[----:B------:R-:W-:Y:S01]  /*8750*/  R2UR UR10, R17 ;  /* 0x00000000110a72ca */ /* 0x000fe200000e0000 */
[----:B------:R-:W-:Y:S01]  /*8760*/  VIADD R5, R5, 0x1 ;  /* 0x0000000105057836 */ /* 0x000fe20000000000 */
[----:B------:R-:W-:Y:S01]  /*8770*/  R2UR UR12, R0 ;  /* 0x00000000000c72ca */ /* 0x000fe200000e0000 */
[----:B------:R-:W-:Y:S01]  /*8780*/  UIADD3.X UR29, URZ, UR25, URZ, UP1, !UPT ;  /* 0x000000193f1d7290 */ /* 0x000fe20008ffe43f */
[----:B------:R-:W-:Y:S01]  /*8790*/  R2UR UR23, R8 ;  /* 0x00000000081772ca */ /* 0x000fe200000e0000 */
[----:B------:R-:W-:Y:S01]  /*87a0*/  UMOV UR18, 0x0 ;  /* 0x0000000000127882 */ /* 0x000fe20000000000 */
[----:B------:R-:W-:Y:S01]  /*87b0*/  ISETP.GT.AND P2, PT, R18, 0x1, PT ;  /* 0x000000011200780c */ /* 0x000fe20003f44270 */
[----:B------:R-:W-:Y:S01]  /*87c0*/  UIADD3 UR8, UR8, 0x180, URZ ;  /* 0x0000018008087890 */ /* 0x000fe2000fffe03f */
[----:B------:R-:W-:Y:S01]  /*87d0*/  ISETP.NE.AND P1, PT, R5, 0x4, PT ;  /* 0x000000040500780c */ /* 0x000fe20003f25270 */
[----:B------:R-:W-:Y:S01]  /*87e0*/  UIADD3 UR15, UR15, 0x4180, UR11 ;  /* 0x000041800f0f7890 */ /* 0x000fe2000fffe00b */
[----:B------:R-:W-:Y:S01]  /*87f0*/  VIADD R17, R17, 0x40 ;  /* 0x0000004011117836 */ /* 0x000fe20000000000 */
[----:B------:R-:W-:Y:S01]  /*8800*/  UMOV UR19, 0x10000000 ;  /* 0x1000000000137882 */ /* 0x000fe20000000000 */
[----:B------:R-:W-:Y:S01]  /*8810*/  UMOV UR11, UR22 ;  /* 0x00000016000b7c82 */ /* 0x000fe20008000000 */
[----:B------:R-:W-:Y:S01]  /*8820*/  UMOV UR30, 0x30000 ;  /* 0x00030000001e7882 */ /* 0x000fe20000000000 */
[----:B------:R-:W-:-:S02]  /*8830*/  SEL R7, RZ, 0x1, P1 ;  /* 0x00000001ff077807 */ /* 0x000fc40000800000 */
[----:B------:R0:W-:Y:S01]  /*8840*/  UTMALDG.3D [UR8], [UR16], desc[UR18] ;  /* 0x00001208100075b4 */ /* 0x0001e20008011000 */
[----:B------:R-:W-:Y:S02]  /*8850*/  SEL R5, R5, RZ, P1 ;  /* 0x000000ff05057207 */ /* 0x000fe40000800000 */
[----:B------:R-:W-:Y:S01]  /*8860*/  LOP3.LUT R4, R4, R7, RZ, 0x3c, !PT ;  /* 0x0000000704047212 */ /* 0x000fe200078e3cff */
[----:B0-----:R-:W-:Y:S01]  /*8870*/  UMOV UR11, UR23 ;  /* 0x00000017000b7c82 */ /* 0x001fe20008000000 */
[----:B------:R-:W-:Y:S02]  /*8880*/  UMOV UR8, UR15 ;  /* 0x0000000f00087c82 */ /* 0x000fe40008000000 */
[----:B------:R0:W-:Y:S02]  /*8890*/  UTMALDG.3D.MULTICAST [UR8], [UR28], UR30, desc[UR18] ;  /* 0x000012081c0073b4 */ /* 0x0001e4000801181e */
[----:B0-----:R-:W-:Y:S05]  /*88a0*/  @P2 BRA `(.L_x_180) ;  /* 0xfffffffc003c2947 */ /* 0x001fea000383ffff */
.L_x_176:
[----:B------:R-:W-:Y:S05]  /*88b0*/  BSYNC B1 ;  /* 0x0000000000017941 */ /* 0x000fea0003800000 */
.L_x_175:
[----:B------:R-:W-:Y:S01]  /*88c0*/  LOP3.LUT P4, RZ, R12, 0xff, RZ, 0xc0, !PT ;  /* 0x000000ff0cff7812 */ /* 0x000fe2000788c0ff */
[----:B------:R-:W-:Y:S01]  /*88d0*/  VIADD R10, R10, UR14 ;  /* 0x0000000e0a0a7c36 */ /* 0x000fe20008000000 */
[----:B------:R-:W-:Y:S01]  /*88e0*/  ULDC.64 UR8, c[0x0][0x650] ;  /* 0x0001940000087ab9 */ /* 0x000fe20000000a00 */
[----:B------:R-:W-:Y:S01]  /*88f0*/  BSSY B1, `(.L_x_181) ;  /* 0x000006e000017945 */ /* 0x000fe20003800000 */
[----:B------:R-:W-:Y:S02]  /*8900*/  PRMT R6, RZ, 0x7610, R6 ;  /* 0x00007610ff067816 */ /* 0x000fe40000000006 */
[----:B------:R-:W-:Y:S02]  /*8910*/  SHF.R.U32.HI R0, RZ, 0x2, R10 ;  /* 0x00000002ff007819 */ /* 0x000fe4000001160a */
[----:B------:R-:W-:Y:S02]  /*8920*/  ISETP.GT.U32.AND P1, PT, R10, 0x3, PT ;  /* 0x000000030a00780c */ /* 0x000fe40003f24070 */
[----:B------:R-:W-:-:S02]  /*8930*/  LOP3.LUT R0, R0, 0x1, RZ, 0xc0, !PT ;  /* 0x0000000100007812 */ /* 0x000fc400078ec0ff */
[----:B------:R-:W-:Y:S01]  /*8940*/  LOP3.LUT R10, R10, 0x3, RZ, 0xc0, !PT ;  /* 0x000000030a0a7812 */ /* 0x000fe200078ec0ff */
[----:B------:R-:W0:Y:S01]  /*8950*/  @P4 S2R R5, SR_CgaCtaId ;  /* 0x0000000000054919 */ /* 0x000e220000008800 */
[----:B------:R-:W-:Y:S02]  /*8960*/  @P4 MOV R4, 0x400 ;  /* 0x0000040000044802 */ /* 0x000fe40000000f00 */
[----:B------:R-:W-:Y:S02]  /*8970*/  ISETP.NE.U32.AND P2, PT, R0, 0x1, PT ;  /* 0x000000010000780c */ /* 0x000fe40003f45070 */
[----:B------:R-:W-:Y:S02]  /*8980*/  PRMT R12, RZ, 0x7610, R12 ;  /* 0x00007610ff0c7816 */ /* 0x000fe4000000000c */
[----:B0-----:R-:W-:Y:S01]  /*8990*/  @P4 LEA R4, R5, R4, 0x18 ;  /* 0x0000000405044211 */ /* 0x001fe200078ec0ff */
[----:B------:R-:W-:-:S03]  /*89a0*/  IMAD.U32 R5, RZ, RZ, UR14 ;  /* 0x0000000eff057e24 */ /* 0x000fc6000f8e00ff */
[----:B------:R0:W-:Y:S01]  /*89b0*/  @P4 SYNCS.ARRIVE.TRANS64.A1T0 RZ, [R4+URZ+0x78], RZ ;  /* 0x000078ff04ff49a7 */ /* 0x0001e2000810003f */
[----:B------:R-:W-:Y:S02]  /*89c0*/  IADD3 R2, P4, R2, UR20, RZ ;  /* 0x0000001402027c10 */ /* 0x000fe4000ff9e0ff */
[----:B------:R-:W-:Y:S02]  /*89d0*/  ISETP.LT.U32.AND P1, PT, R5, 0x4, P1 ;  /* 0x000000040500780c */ /* 0x000fe40000f21070 */
[----:B------:R-:W-:Y:S02]  /*89e0*/  IADD3.X R3, R3, UR13, RZ, P4, !PT ;  /* 0x0000000d03037c10 */ /* 0x000fe4000a7fe4ff */
[----:B------:R-:W-:Y:S02]  /*89f0*/  ISETP.GE.U32.AND P4, PT, R2, UR8, PT ;  /* 0x0000000802007c0c */ /* 0x000fe4000bf86070 */
[----:B------:R-:W-:Y:S02]  /*8a00*/  SEL R0, RZ, 0x1, !P1 ;  /* 0x00000001ff007807 */ /* 0x000fe40004800000 */
[----:B------:R-:W-:-:S02]  /*8a10*/  ISETP.GE.U32.AND.EX P1, PT, R3, UR9, PT, P4 ;  /* 0x0000000903007c0c */ /* 0x000fc4000bf26140 */
[----:B------:R-:W-:Y:S01]  /*8a20*/  ISETP.GT.U32.AND P2, PT, R5, 0x3, !P2 ;  /* 0x000000030500780c */ /* 0x000fe20005744070 */
[----:B------:R-:W-:-:S03]  /*8a30*/  IMAD.MOV.U32 R5, RZ, RZ, -0x1 ;  /* 0xffffffffff057424 */ /* 0x000fc600078e00ff */
[----:B0-----:R-:W-:-:S04]  /*8a40*/  SEL R4, RZ, 0x1, !P2 ;  /* 0x00000001ff047807 */ /* 0x001fc80005000000 */
[----:B------:R-:W-:Y:S01]  /*8a50*/  LOP3.LUT R11, R4, R11, R0, 0x96, !PT ;  /* 0x0000000b040b7212 */ /* 0x000fe200078e9600 */
[----:B------:R-:W-:Y:S02]  /*8a60*/  IMAD.MOV.U32 R4, RZ, RZ, -0x1 ;  /* 0xffffffffff047424 */ /* 0x000fe400078e00ff */
[----:B------:R-:W-:Y:S01]  /*8a70*/  IMAD.MOV.U32 R0, RZ, RZ, -0x1 ;  /* 0xffffffffff007424 */ /* 0x000fe200078e00ff */
[----:B------:R-:W-:Y:S06]  /*8a80*/  @P1 BRA `(.L_x_182) ;  /* 0x0000000400501947 */ /* 0x000fec0003800000 */
[----:B------:R-:W0:Y:S01]  /*8a90*/  S2UR UR8, SR_CTAID.X ;  /* 0x00000000000879c3 */ /* 0x000e220000002500 */
[----:B------:R-:W-:Y:S01]  /*8aa0*/  ULDC.64 UR10, c[0x0][0x628] ;  /* 0x00018a00000a7ab9 */ /* 0x000fe20000000a00 */
[----:B------:R-:W-:Y:S01]  /*8ab0*/  ULDC UR9, c[0x0][0x150] ;  /* 0x0000540000097ab9 */ /* 0x000fe20000000800 */
[----:B------:R-:W-:Y:S01]  /*8ac0*/  ISETP.NE.U32.AND P1, PT, RZ, UR10, PT ;  /* 0x0000000aff007c0c */ /* 0x000fe2000bf25070 */
[----:B------:R-:W-:Y:S01]  /*8ad0*/  ULDC UR12, c[0x0][0x630] ;  /* 0x00018c00000c7ab9 */ /* 0x000fe20000000800 */
[----:B------:R-:W-:Y:S01]  /*8ae0*/  ULDC UR16, c[0x0][0x154] ;  /* 0x0000550000107ab9 */ /* 0x000fe20000000800 */
[----:B------:R-:W-:Y:S01]  /*8af0*/  IMAD.MOV.U32 R4, RZ, RZ, R2 ;  /* 0x000000ffff047224 */ /* 0x000fe200078e0002 */
[----:B------:R-:W-:Y:S01]  /*8b00*/  ISETP.NE.AND.EX P1, PT, RZ, UR11, PT, P1 ;  /* 0x0000000bff007c0c */ /* 0x000fe2000bf25310 */
[----:B------:R-:W1:Y:S01]  /*8b10*/  S2UR UR15, SR_CTAID.Y ;  /* 0x00000000000f79c3 */ /* 0x000e620000002600 */
[----:B------:R-:W-:Y:S01]  /*8b20*/  IMAD.MOV.U32 R5, RZ, RZ, R3 ;  /* 0x000000ffff057224 */ /* 0x000fe200078e0003 */
[----:B0-----:R-:W-:-:S05]  /*8b30*/  I2FP.F32.U32 R0, UR8 ;  /* 0x0000000800007c45 */ /* 0x001fca0008201000 */
[----:B------:R-:W-:-:S05]  /*8b40*/  FMUL R16, R0, UR9 ;  /* 0x0000000900107c20 */ /* 0x000fca0008400000 */
[----:B------:R-:W-:Y:S05]  /*8b50*/  @!P1 BRA `(.L_x_183) ;  /* 0x0000000000289947 */ /* 0x000fea0003800000 */
[----:B------:R-:W-:Y:S02]  /*8b60*/  ULDC UR9, c[0x0][0x634] ;  /* 0x00018d0000097ab9 */ /* 0x000fe40000000800 */
[----:B------:R-:W-:-:S05]  /*8b70*/  IADD3 R9, P1, R2, UR9, RZ ;  /* 0x0000000902097c10 */ /* 0x000fca000ff3e0ff */
[----:B------:R-:W-:-:S04]  /*8b80*/  IMAD.X R15, RZ, RZ, R3, P1 ;  /* 0x000000ffff0f7224 */ /* 0x000fc800008e0603 */
[----:B------:R-:W-:-:S04]  /*8b90*/  IMAD.WIDE.U32 R6, R15, UR10, RZ ;  /* 0x0000000a0f067c25 */ /* 0x000fc8000f8e00ff */
[----:B------:R-:W-:-:S04]  /*8ba0*/  IMAD.WIDE.U32 R6, P1, R9, UR11, R6 ;  /* 0x0000000b09067c25 */ /* 0x000fc8000f820006 */
[----:B------:R-:W-:-:S04]  /*8bb0*/  IMAD.WIDE.U32 R8, R9, UR10, RZ ;  /* 0x0000000a09087c25 */ /* 0x000fc8000f8e00ff */
[----:B------:R-:W-:Y:S01]  /*8bc0*/  IMAD.X R5, RZ, RZ, RZ, P1 ;  /* 0x000000ffff057224 */ /* 0x000fe200008e06ff */
[----:B------:R-:W-:Y:S01]  /*8bd0*/  IADD3 RZ, P1, R9, R6, RZ ;  /* 0x0000000609ff7210 */ /* 0x000fe20007f3e0ff */
[----:B------:R-:W-:-:S04]  /*8be0*/  IMAD.MOV.U32 R4, RZ, RZ, R7 ;  /* 0x000000ffff047224 */ /* 0x000fc800078e0007 */
[----:B------:R-:W-:-:S08]  /*8bf0*/  IMAD.WIDE.U32.X R4, R15, UR11, R4, P1 ;  /* 0x0000000b0f047c25 */ /* 0x000fd000088e0404 */
.L_x_183:
[--C-:B------:R-:W-:Y:S01]  /*8c00*/  SHF.R.U64 R0, R4, UR12, R5.reuse ;  /* 0x0000000c04007c19 */ /* 0x100fe20008001205 */
[----:B------:R-:W0:Y:S01]  /*8c10*/  F2I.U32.TRUNC.NTZ R16, R16 ;  /* 0x0000001000107305 */ /* 0x000e22000020f000 */
[----:B------:R-:W-:Y:S01]  /*8c20*/  SHF.R.U32.HI R4, RZ, UR12, R5 ;  /* 0x0000000cff047c19 */ /* 0x000fe20008011605 */
[----:B------:R-:W-:Y:S01]  /*8c30*/  ULDC.64 UR10, c[0x0][0x620] ;  /* 0x00018800000a7ab9 */ /* 0x000fe20000000a00 */
[----:B------:R-:W-:Y:S01]  /*8c40*/  IADD3 R7, P1, RZ, -R0, RZ ;  /* 0x80000000ff077210 */ /* 0x000fe20007f3e0ff */
[----:B------:R-:W2:Y:S01]  /*8c50*/  LDC R15, c[0x0][0x610] ;  /* 0x00018400ff0f7b82 */ /* 0x000ea20000000800 */
[----:B-1----:R-:W-:Y:S01]  /*8c60*/  I2FP.F32.U32 R6, UR15 ;  /* 0x0000000f00067c45 */ /* 0x002fe20008201000 */
[----:B------:R-:W-:Y:S01]  /*8c70*/  ULDC UR12, c[0x0][0x658] ;  /* 0x00019600000c7ab9 */ /* 0x000fe20000000800 */
[----:B------:R-:W-:Y:S01]  /*8c80*/  ULDC UR18, c[0x0][0x648] ;  /* 0x0001920000127ab9 */ /* 0x000fe20000000800 */
[----:B------:R-:W-:Y:S02]  /*8c90*/  IMAD.X R4, RZ, RZ, ~R4, P1 ;  /* 0x000000ffff047224 */ /* 0x000fe400008e0e04 */
[----:B------:R-:W-:Y:S01]  /*8ca0*/  FMUL R8, R6, UR16 ;  /* 0x0000001006087c20 */ /* 0x000fe20008400000 */
[----:B------:R-:W-:Y:S01]  /*8cb0*/  ULDC.64 UR16, c[0x0][0x640] ;  /* 0x0001900000107ab9 */ /* 0x000fe20000000a00 */
[----:B------:R-:W-:Y:S01]  /*8cc0*/  IMAD R6, R4, UR10, RZ ;  /* 0x0000000a04067c24 */ /* 0x000fe2000f8e02ff */
[----:B------:R-:W-:Y:S01]  /*8cd0*/  ISETP.NE.U32.AND P1, PT, RZ, UR16, PT ;  /* 0x00000010ff007c0c */ /* 0x000fe2000bf25070 */
[C---:B------:R-:W-:Y:S01]  /*8ce0*/  IMAD.WIDE.U32 R4, R7.reuse, UR10, R2 ;  /* 0x0000000a07047c25 */ /* 0x040fe2000f8e0002 */
[----:B0-----:R-:W-:Y:S01]  /*8cf0*/  R2UR UR9, R16 ;  /* 0x00000000100972ca */ /* 0x001fe200000e0000 */
[----:B------:R-:W0:Y:S01]  /*8d00*/  F2I.U32.TRUNC.NTZ R8, R8 ;  /* 0x0000000800087305 */ /* 0x000e22000020f000 */
[----:B------:R-:W-:Y:S01]  /*8d10*/  ULDC UR10, c[0x0][0x618] ;  /* 0x00018600000a7ab9 */ /* 0x000fe20000000800 */
[----:B------:R-:W-:Y:S01]  /*8d20*/  IMAD R7, R7, UR11, R6 ;  /* 0x0000000b07077c24 */ /* 0x000fe2000f8e0206 */
[----:B------:R-:W-:-:S03]  /*8d30*/  ISETP.NE.AND.EX P1, PT, RZ, UR17, PT, P1 ;  /* 0x00000011ff007c0c */ /* 0x000fc6000bf25310 */
[----:B------:R-:W-:-:S05]  /*8d40*/  IMAD.IADD R5, R5, 0x1, R7 ;  /* 0x0000000105057824 */ /* 0x000fca00078e0207 */
[--C-:B------:R-:W-:Y:S02]  /*8d50*/  SHF.R.U64 R16, R4, UR10, R5.reuse ;  /* 0x0000000a04107c19 */ /* 0x100fe40008001205 */
[----:B------:R-:W-:Y:S01]  /*8d60*/  SHF.R.U32.HI R5, RZ, UR10, R5 ;  /* 0x0000000aff057c19 */ /* 0x000fe20008011605 */
[----:B------:R-:W-:Y:S01]  /*8d70*/  ULDC UR10, c[0x0][0x608] ;  /* 0x00018200000a7ab9 */ /* 0x000fe20000000800 */
[----:B0-----:R-:W-:Y:S02]  /*8d80*/  R2UR UR11, R8 ;  /* 0x00000000080b72ca */ /* 0x001fe400000e0000 */
[--C-:B------:R-:W-:Y:S02]  /*8d90*/  SHF.R.U64 R18, R16, UR10, R5.reuse ;  /* 0x0000000a10127c19 */ /* 0x100fe40008001205 */
[----:B------:R-:W-:Y:S01]  /*8da0*/  SHF.R.U32.HI R5, RZ, UR10, R5 ;  /* 0x0000000aff057c19 */ /* 0x000fe20008011605 */
[----:B------:R-:W-:-:S03]  /*8db0*/  UIADD3 UR10, -UR9, URZ, URZ ;  /* 0x0000003f090a7290 */ /* 0x000fc6000fffe13f */
[--C-:B------:R-:W-:Y:S01]  /*8dc0*/  SHF.R.U64 R20, R18, UR12, R5.reuse ;  /* 0x0000000c12147c19 */ /* 0x100fe20008001205 */
[----:B------:R-:W-:Y:S01]  /*8dd0*/  ULDC UR9, c[0x0][0x144] ;  /* 0x0000510000097ab9 */ /* 0x000fe20000000800 */
[----:B------:R-:W-:-:S03]  /*8de0*/  SHF.R.U32.HI R5, RZ, UR12, R5 ;  /* 0x0000000cff057c19 */ /* 0x000fc60008011605 */
[----:B------:R-:W-:Y:S01]  /*8df0*/  IMAD.MOV.U32 R4, RZ, RZ, R20 ;  /* 0x000000ffff047224 */ /* 0x000fe200078e0014 */
[----:B------:R-:W-:Y:S06]  /*8e00*/  @!P1 BRA `(.L_x_184) ;  /* 0x0000000000289947 */ /* 0x000fec0003800000 */
        /* <DEDUP_REMOVED lines=10> */
.L_x_184:
[----:B------:R-:W-:Y:S01]  /*8eb0*/  UIADD3 UR11, -UR11, URZ, URZ ;  /* 0x0000003f0b0b7290 */ /* 0x000fe2000fffe13f */
[----:B------:R-:W-:Y:S01]  /*8ec0*/  SHF.R.U64 R5, R4, UR18, R5 ;  /* 0x0000001204057c19 */ /* 0x000fe20008001205 */
[----:B------:R-:W-:Y:S01]  /*8ed0*/  UIMAD UR8, UR9, UR10, UR8 ;  /* 0x0000000a090872a4 */ /* 0x000fe2000f8e0208 */
[----:B------:R-:W-:Y:S02]  /*8ee0*/  LOP3.LUT R4, R18, UR6, RZ, 0xc0, !PT ;  /* 0x0000000612047c12 */ /* 0x000fe4000f8ec0ff */
[----:B------:R-:W-:Y:S01]  /*8ef0*/  ULDC UR9, c[0x0][0x148] ;  /* 0x0000520000097ab9 */ /* 0x000fe20000000800 */
[----:B------:R-:W-:Y:S01]  /*8f00*/  IMAD.MOV R7, RZ, RZ, -R5 ;  /* 0x000000ffff077224 */ /* 0x000fe200078e0a05 */
[----:B------:R-:W-:Y:S01]  /*8f10*/  @UP2 UIMAD UR8, UR9, UR11, UR15 ;  /* 0x0000000b090822a4 */ /* 0x000fe2000f8e020f */
[----:B------:R-:W-:Y:S01]  /*8f20*/  IMAD R6, R5, UR5, R4 ;  /* 0x0000000505067c24 */ /* 0x000fe2000f8e0204 */
[----:B------:R-:W-:Y:S01]  /*8f30*/  LOP3.LUT R5, R16, UR4, RZ, 0xc0, !PT ;  /* 0x0000000410057c12 */ /* 0x000fe2000f8ec0ff */
[----:B------:R-:W-:Y:S01]  /*8f40*/  ULDC UR9, c[0x0][0x638] ;  /* 0x00018e0000097ab9 */ /* 0x000fe20000000800 */
[----:B------:R-:W-:Y:S01]  /*8f50*/  PLOP3.LUT P1, PT, PT, PT, UP2, 0x80, 0x0 ;  /* 0x000000000000781c */ /* 0x000fe20003f2f028 */
[----:B------:R-:W-:-:S02]  /*8f60*/  IMAD R4, R7, UR9, R20 ;  /* 0x0000000907047c24 */ /* 0x000fc4000f8e0214 */
[----:B--2---:R-:W-:Y:S01]  /*8f70*/  IMAD R15, R6, R15, UR8 ;  /* 0x00000008060f7e24 */ /* 0x004fe2000f8e020f */
[----:B------:R-:W-:Y:S01]  /*8f80*/  ULDC UR8, c[0x0][0x600] ;  /* 0x0001800000087ab9 */ /* 0x000fe20000000800 */
[----:B------:R-:W-:Y:S02]  /*8f90*/  IMAD.MOV.U32 R6, RZ, RZ, 0x1 ;  /* 0x00000001ff067424 */ /* 0x000fe400078e00ff */
[----:B------:R-:W-:-:S05]  /*8fa0*/  IMAD R8, R4, UR8, R5 ;  /* 0x0000000804087c24 */ /* 0x000fca000f8e0205 */
[----:B------:R-:W-:Y:S02]  /*8fb0*/  SEL R4, R8, R15, !P1 ;  /* 0x0000000f08047207 */ /* 0x000fe40004800000 */
[----:B------:R-:W-:-:S07]  /*8fc0*/  SEL R5, R15, R8, !P1 ;  /* 0x000000080f057207 */ /* 0x000fce0004800000 */
.L_x_182:
[----:B------:R-:W-:Y:S05]  /*8fd0*/  BSYNC B1 ;  /* 0x0000000000017941 */ /* 0x000fea0003800000 */
.L_x_181:
[----:B------:R-:W-:-:S13]  /*8fe0*/  LOP3.LUT P1, RZ, R6, 0xff, RZ, 0xc0, !PT ;  /* 0x000000ff06ff7812 */ /* 0x000fda000782c0ff */
[----:B------:R-:W-:Y:S05]  /*8ff0*/  @P1 BRA `(.L_x_185) ;  /* 0xfffffff400341947 */ /* 0x000fea000383ffff */
[----:B------:R-:W-:Y:S05]  /*9000*/  BSYNC B0 ;  /* 0x0000000000007941 */ /* 0x000fea0003800000 */
.L_x_173:
[----:B------:R-:W-:-:S03]  /*9010*/  UMOV UR8, 0xffffffff ;  /* 0xffffffff00087882 */ /* 0x000fc60000000000 */
[----:B------:R-:W-:Y:S05]  /*9020*/  BRA.DIV UR8, `(.L_x_186) ;  /* 0x0000000608487947 */ /* 0x000fea000b800000 */
[----:B------:R-:W-:-:S13]  /*9030*/  ELECT P0, URZ, PT ;  /* 0x00000000003f782f */ /* 0x000fda0003800000 */
.L_x_202:
[----:B------:R-:W-:Y:S04]  /*9040*/  BSSY B0, `(.L_x_187) ;  /* 0x000002c000007945 */ /* 0x000fe80003800000 */
[----:B------:R-:W-:Y:S05]  /*9050*/  @!P0 BRA `(.L_x_188) ;  /* 0x0000000000a88947 */ /* 0x000fea0003800000 */
[----:B------:R-:W-:-:S04]  /*9060*/  ULOP3.LUT UR8, UR7, 0x2, URZ, 0xfc, !UPT ;  /* 0x0000000207087892 */ /* 0x000fc8000f8efc3f */
[----:B------:R-:W-:-:S06]  /*9070*/  UISETP.NE.AND UP0, UPT, UR8, 0x3, UPT ;  /* 0x000000030800788c */ /* 0x000fcc000bf05270 */
[----:B------:R-:W-:-:S13]  /*9080*/  PLOP3.LUT P0, PT, PT, PT, UP0, 0x80, 0x0 ;  /* 0x000000000000781c */ /* 0x000fda0003f0f008 */
[----:B------:R-:W-:Y:S05]  /*9090*/  @!P0 BRA `(.L_x_189) ;  /* 0x0000000000048947 */ /* 0x000fea0003800000 */
[----:B------:R-:W-:Y:S01]  /*90a0*/  BPT.TRAP 0x1 ;  /* 0x000000040000795c */ /* 0x000fe20000300000 */
.L_x_189:
[----:B------:R-:W0:Y:S01]  /*90b0*/  S2R R3, SR_CgaCtaId ;  /* 0x0000000000037919 */ /* 0x000e220000008800 */
[----:B------:R-:W-:Y:S02]  /*90c0*/  MOV R0, 0x400 ;  /* 0x0000040000007802 */ /* 0x000fe40000000f00 */
[----:B------:R-:W-:Y:S02]  /*90d0*/  SHF.L.U32 R2, R11, 0x1f, RZ ;  /* 0x0000001f0b027819 */ /* 0x000fe400000006ff */
[----:B0-----:R-:W-:-:S05]  /*90e0*/  LEA R3, R3, R0, 0x18 ;  /* 0x0000000003037211 */ /* 0x001fca00078ec0ff */
[----:B------:R-:W-:-:S04]  /*90f0*/  VIADD R3, R3, 0x20 ;  /* 0x0000002003037836 */ /* 0x000fc80000000000 */
[C---:B------:R-:W-:Y:S02]  /*9100*/  IMAD R5, R10.reuse, 0x8, R3 ;  /* 0x000000080a057824 */ /* 0x040fe400078e0203 */
[----:B------:R-:W-:Y:S02]  /*9110*/  VIADD R10, R10, 0x1 ;  /* 0x000000010a0a7836 */ /* 0x000fe40000000000 */
[----:B------:R-:W0:Y:S03]  /*9120*/  SYNCS.PHASECHK.TRANS64.TRYWAIT P0, [R5+URZ], R2 ;  /* 0x00000002050075a7 */ /* 0x000e26000800017f */
[----:B------:R-:W-:-:S04]  /*9130*/  ISETP.NE.AND P1, PT, R10, 0x4, PT ;  /* 0x000000040a00780c */ /* 0x000fc80003f25270 */
[----:B------:R-:W-:Y:S02]  /*9140*/  SEL R0, RZ, 0x1, P1 ;  /* 0x00000001ff007807 */ /* 0x000fe40000800000 */
[----:B------:R-:W-:Y:S02]  /*9150*/  SEL R10, R10, RZ, P1 ;  /* 0x000000ff0a0a7207 */ /* 0x000fe40000800000 */
[----:B------:R-:W-:-:S03]  /*9160*/  LOP3.LUT R11, R11, R0, RZ, 0x3c, !PT ;  /* 0x000000000b0b7212 */ /* 0x000fc600078e3cff */
[----:B------:R-:W-:Y:S01]  /*9170*/  IMAD R7, R10, 0x8, R3 ;  /* 0x000000080a077824 */ /* 0x000fe200078e0203 */
[----:B------:R-:W-:Y:S01]  /*9180*/  SHF.L.U32 R4, R11, 0x1f, RZ ;  /* 0x0000001f0b047819 */ /* 0x000fe200000006ff */
[----:B0-----:R-:W-:Y:S06]  /*9190*/  @!P0 BRA `(.L_x_190) ;  /* 0x0000000400108947 */ /* 0x001fec0003800000 */
.L_x_203:
[----:B------:R-:W1:Y:S01]  /*91a0*/  SYNCS.PHASECHK.TRANS64.TRYWAIT P0, [R7+URZ], R4 ;  /* 0x00000004070075a7 */ /* 0x000e62000800017f */
[----:B------:R-:W-:-:S05]  /*91b0*/  VIADD R0, R10, 0x1 ;  /* 0x000000010a007836 */ /* 0x000fca0000000000 */
[----:B------:R-:W-:-:S04]  /*91c0*/  ISETP.NE.AND P1, PT, R0, 0x4, PT ;  /* 0x000000040000780c */ /* 0x000fc80003f25270 */
[----:B0-----:R-:W-:Y:S02]  /*91d0*/  SEL R2, RZ, 0x1, P1 ;  /* 0x00000001ff027807 */ /* 0x001fe40000800000 */
[----:B------:R-:W-:Y:S02]  /*91e0*/  SEL R0, R0, RZ, P1 ;  /* 0x000000ff00007207 */ /* 0x000fe40000800000 */
[----:B------:R-:W-:-:S03]  /*91f0*/  LOP3.LUT R11, R11, R2, RZ, 0x3c, !PT ;  /* 0x000000020b0b7212 */ /* 0x000fc600078e3cff */
[----:B------:R-:W-:Y:S01]  /*9200*/  IMAD R6, R0, 0x8, R3 ;  /* 0x0000000800067824 */ /* 0x000fe200078e0203 */
[----:B------:R-:W-:Y:S01]  /*9210*/  SHF.L.U32 R5, R11, 0x1f, RZ ;  /* 0x0000001f0b057819 */ /* 0x000fe200000006ff */
[----:B-1----:R-:W-:Y:S06]  /*9220*/  @!P0 BRA `(.L_x_191) ;  /* 0x0000000400008947 */ /* 0x002fec0003800000 */
.L_x_204:
[----:B------:R-:W1:Y:S01]  /*9230*/  SYNCS.PHASECHK.TRANS64.TRYWAIT P0, [R6+URZ], R5 ;  /* 0x00000005060075a7 */ /* 0x000e62000800017f */
[----:B------:R-:W-:-:S05]  /*9240*/  VIADD R0, R0, 0x1 ;  /* 0x0000000100007836 */ /* 0x000fca0000000000 */
[----:B------:R-:W-:-:S04]  /*9250*/  ISETP.NE.AND P1, PT, R0, 0x4, PT ;  /* 0x000000040000780c */ /* 0x000fc80003f25270 */
[----:B------:R-:W-:Y:S02]  /*9260*/  SEL R2, RZ, 0x1, P1 ;  /* 0x00000001ff027807 */ /* 0x000fe40000800000 */
[----:B------:R-:W-:Y:S02]  /*9270*/  SEL R0, R0, RZ, P1 ;  /* 0x000000ff00007207 */ /* 0x000fe40000800000 */
[----:B------:R-:W-:Y:S01]  /*9280*/  LOP3.LUT R2, R11, R2, RZ, 0x3c, !PT ;  /* 0x000000020b027212 */ /* 0x000fe200078e3cff */
[----:B-1----:R-:W-:Y:S06]  /*9290*/  @!P0 BRA `(.L_x_192) ;  /* 0x0000000000f88947 */ /* 0x002fec0003800000 */
.L_x_205:
[----:B------:R-:W-:Y:S01]  /*92a0*/  IMAD R3, R0, 0x8, R3 ;  /* 0x0000000800037824 */ /* 0x000fe200078e0203 */
[----:B------:R-:W-:-:S07]  /*92b0*/  SHF.L.U32 R0, R2, 0x1f, RZ ;  /* 0x0000001f02007819 */ /* 0x000fce00000006ff */
.L_x_193:
[----:B--2---:R2:W3:Y:S02]  /*92c0*/  SYNCS.PHASECHK.TRANS64.TRYWAIT P0, [R3+URZ], R0 ;  /* 0x00000000030075a7 */ /* 0x0044e4000800017f */
[----:B---3--:R-:W-:Y:S05]  /*92d0*/  @!P0 NANOSLEEP.SYNCS 0x989680 ;  /* 0x009896800000895d */ /* 0x008fea0003900000 */
[----:B------:R-:W3:Y:S02]  /*92e0*/  @!P0 SYNCS.PHASECHK.TRANS64 P0, [R3+URZ], R0 ;  /* 0x00000000030085a7 */ /* 0x000ee4000800007f */
[----:B---3--:R-:W-:Y:S05]  /*92f0*/  @!P0 BRA `(.L_x_193) ;  /* 0xfffffffc00f08947 */ /* 0x008fea000383ffff */
.L_x_188:
[----:B------:R-:W-:Y:S05]  /*9300*/  BSYNC B0 ;  /* 0x0000000000007941 */ /* 0x000fea0003800000 */
.L_x_187:
[----:B------:R-:W-:Y:S05]  /*9310*/  EXIT ;  /* 0x000000000000794d */ /* 0x000fea0003800000 */
.L_x_18:
[----:B0-----:R0:W1:Y:S02]  /*9320*/  SYNCS.PHASECHK.TRANS64.TRYWAIT P0, [R15+URZ+-0x8], R12 ;  /* 0xfffff80c0f0075a7 */ /* 0x001064000800017f */
[----:B-1----:R-:W-:Y:S05]  /*9330*/  @!P0 NANOSLEEP.SYNCS 0x989680 ;  /* 0x009896800000895d */ /* 0x002fea0003900000 */
[----:B------:R-:W1:Y:S02]  /*9340*/  @!P0 SYNCS.PHASECHK.TRANS64 P0, [R15+URZ+-0x8], R12 ;  /* 0xfffff80c0f0085a7 */ /* 0x000e64000800007f */
[----:B-1----:R-:W-:Y:S05]  /*9350*/  @!P0 BRA `(.L_x_18) ;  /* 0xfffffffc00f08947 */ /* 0x002fea000383ffff */
[----:B------:R-:W-:Y:S05]  /*9360*/  BRA `(.L_x_194) ;  /* 0xffffff8400047947 */ /* 0x000fea000383ffff */
.L_x_23:
[----:B-1----:R-:W-:-:S04]  /*9370*/  IMAD.U32 R13, RZ, RZ, UR4 ;  /* 0x00000004ff0d7e24 */ /* 0x002fc8000f8e00ff */
[----:B------:R1:W4:Y:S03]  /*9380*/  SYNCS.PHASECHK.TRANS64.TRYWAIT P0, [R13+URZ], R12 ;  /* 0x0000000c0d0075a7 */ /* 0x000326000800017f */
[----:B----4-:R-:W-:Y:S05]  /*9390*/  @!P0 NANOSLEEP.SYNCS 0x989680 ;  /* 0x009896800000895d */ /* 0x010fea0003900000 */
[----:B------:R-:W4:Y:S02]  /*93a0*/  @!P0 SYNCS.PHASECHK.TRANS64 P0, [R13+URZ], R12 ;  /* 0x0000000c0d0085a7 */ /* 0x000f24000800007f */
[----:B----4-:R-:W-:Y:S05]  /*93b0*/  @!P0 BRA `(.L_x_23) ;  /* 0xfffffffc00ec8947 */ /* 0x010fea000383ffff */
[----:B------:R-:W-:Y:S05]  /*93c0*/  BRA `(.L_x_22) ;  /* 0xffffff8800307947 */ /* 0x000fea000383ffff */
.L_x_29:
[----:B-1----:R-:W-:-:S04]  /*93d0*/  IMAD.U32 R147, RZ, RZ, UR15 ;  /* 0x0000000fff937e24 */ /* 0x002fc8000f8e00ff */
[----:B------:R1:W4:Y:S03]  /*93e0*/  SYNCS.PHASECHK.TRANS64.TRYWAIT P0, [R147+URZ], R146 ;  /* 0x00000092930075a7 */ /* 0x000326000800017f */
[----:B----4-:R-:W-:Y:S05]  /*93f0*/  @!P0 NANOSLEEP.SYNCS 0x989680 ;  /* 0x009896800000895d */ /* 0x010fea0003900000 */
[----:B------:R-:W4:Y:S02]  /*9400*/  @!P0 SYNCS.PHASECHK.TRANS64 P0, [R147+URZ], R146 ;  /* 0x00000092930085a7 */ /* 0x000f24000800007f */
[----:B----4-:R-:W-:Y:S05]  /*9410*/  @!P0 BRA `(.L_x_29) ;  /* 0xfffffffc00ec8947 */ /* 0x010fea000383ffff */
[----:B------:R-:W-:Y:S05]  /*9420*/  BRA `(.L_x_28) ;  /* 0xffffff9000687947 */ /* 0x000fea000383ffff */
.L_x_37:
[----:B----4-:R4:W0:Y:S02]  /*9430*/  SYNCS.PHASECHK.TRANS64.TRYWAIT P0, [R15+URZ+0x8], R12 ;  /* 0x0000080c0f0075a7 */ /* 0x010824000800017f */
[----:B0-----:R-:W-:Y:S05]  /*9440*/  @!P0 NANOSLEEP.SYNCS 0x989680 ;  /* 0x009896800000895d */ /* 0x001fea0003900000 */
[----:B------:R-:W0:Y:S02]  /*9450*/  @!P0 SYNCS.PHASECHK.TRANS64 P0, [R15+URZ+0x8], R12 ;  /* 0x0000080c0f0085a7 */ /* 0x000e24000800007f */
[----:B0-----:R-:W-:Y:S05]  /*9460*/  @!P0 BRA `(.L_x_37) ;  /* 0xfffffffc00f08947 */ /* 0x001fea000383ffff */
[----:B------:R-:W-:Y:S05]  /*9470*/  BRA `(.L_x_195) ;  /* 0xffffff9c00ac7947 */ /* 0x000fea000383ffff */
.L_x_174:
[----:B------:R-:W-:Y:S01]  /*9480*/  BSSY B1, `(.L_x_196) ;  /* 0x0000006000017945 */ /* 0x000fe20003800000 */
[----:B------:R-:W-:-:S07]  /*9490*/  IMAD.MOV.U32 R6, RZ, RZ, -0x1 ;  /* 0xffffffffff067424 */ /* 0x000fce00078e00ff */
[----:B------:R-:W-:Y:S05]  /*94a0*/  WARPSYNC.COLLECTIVE R6, `(.L_x_197) ;  /* 0x00000000060c7348 */ /* 0x000fea0003c00000 */
[----:B------:R-:W-:Y:S02]  /*94b0*/  ELECT P1, UR62, PT ;  /* 0x00000000003e782f */ /* 0x000fe40003820000 */
[----:B------:R-:W-:Y:S01]  /*94c0*/  MOV R6, UR62 ;  /* 0x0000003e00067c02 */ /* 0x000fe20008000f00 */
[----:B------:R-:W-:Y:S10]  /*94d0*/  ENDCOLLECTIVE ;  /* 0x000000000000791b */ /* 0x000ff40003800000 */
.L_x_197:
[----:B------:R-:W-:Y:S05]  /*94e0*/  BSYNC B1 ;  /* 0x0000000000017941 */ /* 0x000fea0003800000 */
.L_x_196:
[----:B------:R-:W-:Y:S05]  /*94f0*/  BRA `(.L_x_198) ;  /* 0xfffffff000007947 */ /* 0x000fea000383ffff */
.L_x_177:
[----:B-1----:R1:W2:Y:S02]  /*9500*/  SYNCS.PHASECHK.TRANS64.TRYWAIT P1, [R15+URZ+0x20], R6 ;  /* 0x000020060f0075a7 */ /* 0x0022a4000802017f */
[----:B--2---:R-:W-:Y:S05]  /*9510*/  @!P1 NANOSLEEP.SYNCS 0x989680 ;  /* 0x009896800000995d */ /* 0x004fea0003900000 */
[----:B------:R-:W2:Y:S02]  /*9520*/  @!P1 SYNCS.PHASECHK.TRANS64 P1, [R15+URZ+0x20], R6 ;  /* 0x000020060f0095a7 */ /* 0x000ea4000802007f */
[----:B--2---:R-:W-:Y:S05]  /*9530*/  @!P1 BRA `(.L_x_177) ;  /* 0xfffffffc00f09947 */ /* 0x004fea000383ffff */
[----:B------:R-:W-:Y:S05]  /*9540*/  BRA `(.L_x_199) ;  /* 0xfffffff000347947 */ /* 0x000fea000383ffff */
.L_x_186:
[----:B------:R-:W-:Y:S01]  /*9550*/  BSSY B0, `(.L_x_200) ;  /* 0x0000006000007945 */ /* 0x000fe20003800000 */
[----:B------:R-:W-:-:S07]  /*9560*/  IMAD.MOV.U32 R6, RZ, RZ, -0x1 ;  /* 0xffffffffff067424 */ /* 0x000fce00078e00ff */
[----:B------:R-:W-:Y:S05]  /*9570*/  WARPSYNC.COLLECTIVE R6, `(.L_x_201) ;  /* 0x00000000060c7348 */ /* 0x000fea0003c00000 */
[----:B------:R-:W-:Y:S02]  /*9580*/  ELECT P1, UR62, PT ;  /* 0x00000000003e782f */ /* 0x000fe40003820000 */
[----:B------:R-:W-:Y:S01]  /*9590*/  MOV R6, UR62 ;  /* 0x0000003e00067c02 */ /* 0x000fe20008000f00 */
[----:B------:R-:W-:Y:S10]  /*95a0*/  ENDCOLLECTIVE ;  /* 0x000000000000791b */ /* 0x000ff40003800000 */
.L_x_201:
[----:B------:R-:W-:Y:S05]  /*95b0*/  BSYNC B0 ;  /* 0x0000000000007941 */ /* 0x000fea0003800000 */
.L_x_200:
[----:B------:R-:W-:Y:S01]  /*95c0*/  PLOP3.LUT P0, PT, P1, PT, PT, 0x80, 0x0 ;  /* 0x000000000000781c */ /* 0x000fe20000f0f070 */
[----:B------:R-:W-:-:S12]  /*95d0*/  BRA `(.L_x_202) ;  /* 0xfffffff800987947 */ /* 0x000fd8000383ffff */
.L_x_190:
[----:B0-----:R0:W1:Y:S02]  /*95e0*/  SYNCS.PHASECHK.TRANS64.TRYWAIT P0, [R5+URZ], R2 ;  /* 0x00000002050075a7 */ /* 0x001064000800017f */
[----:B-1----:R-:W-:Y:S05]  /*95f0*/  @!P0 NANOSLEEP.SYNCS 0x989680 ;  /* 0x009896800000895d */ /* 0x002fea0003900000 */
[----:B------:R-:W1:Y:S02]  /*9600*/  @!P0 SYNCS.PHASECHK.TRANS64 P0, [R5+URZ], R2 ;  /* 0x00000002050085a7 */ /* 0x000e64000800007f */
[----:B-1----:R-:W-:Y:S05]  /*9610*/  @!P0 BRA `(.L_x_190) ;  /* 0xfffffffc00f08947 */ /* 0x002fea000383ffff */
[----:B------:R-:W-:Y:S05]  /*9620*/  BRA `(.L_x_203) ;  /* 0xfffffff800dc7947 */ /* 0x000fea000383ffff */
.L_x_191:
[----:B0-----:R0:W1:Y:S02]  /*9630*/  SYNCS.PHASECHK.TRANS64.TRYWAIT P0, [R7+URZ], R4 ;  /* 0x00000004070075a7 */ /* 0x001064000800017f */
[----:B-1----:R-:W-:Y:S05]  /*9640*/  @!P0 NANOSLEEP.SYNCS 0x989680 ;  /* 0x009896800000895d */ /* 0x002fea0003900000 */
[----:B------:R-:W1:Y:S02]  /*9650*/  @!P0 SYNCS.PHASECHK.TRANS64 P0, [R7+URZ], R4 ;  /* 0x00000004070085a7 */ /* 0x000e64000800007f */
[----:B-1----:R-:W-:Y:S05]  /*9660*/  @!P0 BRA `(.L_x_191) ;  /* 0xfffffffc00f08947 */ /* 0x002fea000383ffff */
[----:B------:R-:W-:Y:S05]  /*9670*/  BRA `(.L_x_204) ;  /* 0xfffffff800ec7947 */ /* 0x000fea000383ffff */
.L_x_192:
[----:B-1----:R1:W2:Y:S02]  /*9680*/  SYNCS.PHASECHK.TRANS64.TRYWAIT P0, [R6+URZ], R5 ;  /* 0x00000005060075a7 */ /* 0x0022a4000800017f */
[----:B--2---:R-:W-:Y:S05]  /*9690*/  @!P0 NANOSLEEP.SYNCS 0x989680 ;  /* 0x009896800000895d */ /* 0x004fea0003900000 */
[----:B------:R-:W2:Y:S02]  /*96a0*/  @!P0 SYNCS.PHASECHK.TRANS64 P0, [R6+URZ], R5 ;  /* 0x00000005060085a7 */ /* 0x000ea4000800007f */
[----:B--2---:R-:W-:Y:S05]  /*96b0*/  @!P0 BRA `(.L_x_192) ;  /* 0xfffffffc00f08947 */ /* 0x004fea000383ffff */
[----:B------:R-:W-:Y:S05]  /*96c0*/  BRA `(.L_x_205) ;  /* 0xfffffff800f47947 */ /* 0x000fea000383ffff */
.L_x_206:
[----:B------:R-:W-:-:S00]  /*96d0*/  BRA `(.L_x_206) ;  /* 0xfffffffc00fc7947 */ /* 0x000fc0000383ffff */
[----:B------:R-:W-:-:S00]  /*96e0*/  NOP ;  /* 0x0000000000007918 */ /* 0x000fc00000000000 */
        /* <DEDUP_REMOVED lines=9> */
.L_x_207:


//--------------------- .nv.shared._ZN7cutlass13device_kernelINS_4gemm6kernel13GemmUniversalIN4cute5tupleIJiiiiEEENS1_10collective13CollectiveMmaINS1_37MainloopSm90TmaGmmaWarpSpecializedFP8ILi4ENS5_IJNS4_1CILi2EEENSA_ILi1EEESC_EEENS1_32KernelTmaWarpSpecializedPingpongEEENS5_IJNSA_ILi64EEENSA_ILi128EEESG_EEENS_12float_e4m3_tENS5_IJlSC_lEEESJ_SK_NS4_8TiledMMAINS4_8MMA_AtomIJNS4_4SM904GMMA31MMA_64x128x32_F32E4M3E4M3_SS_TNILNSO_7ScaleInE1ELSQ_1EEEEEENS4_6LayoutINS5_IJSC_SC_SC_EEENS5_IJNSA_ILi0EEESV_SV_EEEEENS5_IJNS4_10UnderscoreESY_SY_EEEEENS4_13SM90_TMA_LOADENS4_14ComposedLayoutINS4_7SwizzleILi2ELi4ELi3EEENS4_18smem_ptr_flag_bitsILi8EEENST_INS5_IJNSA_ILi8EEESG_EEENS5_IJSG_SC_EEEEEEEvNS4_8identityENS4_23SM90_TMA_LOAD_MULTICASTES1B_vS1C_EENS_8epilogue10collective6detail29Sm90TmaWarpSpecializedAdapterINS1G_15DefaultEpilogueISJ_SK_SK_NS1F_6thread17LinearCombinationISJ_Li1EffLNS1K_9ScaleType4KindE0ELNS_15FloatRoundStyleE2ESJ_EENS1_15EpilogueDefaultEEEEEvvEEEEvNT_6ParamsE --------------------------
	.section	.nv.shared._ZN7cutlass13device_kernelINS_4gemm6kernel13GemmUniversalIN4cute5tupleIJiiiiEEENS1_10collective13CollectiveMmaINS1_37MainloopSm90TmaGmmaWarpSpecializedFP8ILi4ENS5_IJNS4_1CILi2EEENSA_ILi1EEESC_EEENS1_32KernelTmaWarpSpecializedPingpongEEENS5_IJNSA_ILi64EEENSA_ILi128EEESG_EEENS_12float_e4m3_tENS5_IJlSC_lEEESJ_SK_NS4_8TiledMMAINS4_8MMA_AtomIJNS4_4SM904GMMA31MMA_64x128x32_F32E4M3E4M3_SS_TNILNSO_7ScaleInE1ELSQ_1EEEEEENS4_6LayoutINS5_IJSC_SC_SC_EEENS5_IJNSA_ILi0EEESV_SV_EEEEENS5_IJNS4_10UnderscoreESY_SY_EEEEENS4_13SM90_TMA_LOADENS4_14ComposedLayoutINS4_7SwizzleILi2ELi4ELi3EEENS4_18smem_ptr_flag_bitsILi8EEENST_INS5_IJNSA_ILi8EEESG_EEENS5_IJSG_SC_EEEEEEEvNS4_8identityENS4_23SM90_TMA_LOAD_MULTICASTES1B_vS1C_EENS_8epilogue10collective6detail29Sm90TmaWarpSpecializedAdapterINS1G_15DefaultEpilogueISJ_SK_SK_NS1F_6thread17LinearCombinationISJ_Li1EffLNS1K_9ScaleType4KindE0ELNS_15FloatRoundStyleE2ESJ_EENS1_15EpilogueDefaultEEEEEvvEEEEvNT_6ParamsE,"aw",@nobits
	.sectionflags	@""
	.align	16
	.zero		1024


//--------------------- .nv.shared.reserved.0     --------------------------
	.section	.nv.shared.reserved.0,"aw",@nobits
	.weak		__nv_reservedSMEM_offset_0_alias
	.size		__nv_reservedSMEM_offset_0_alias, 0, 0
	.other		__nv_reservedSMEM_offset_0_alias,@"STO_CUDA_RESERVED_SHARED STV_DEFAULT"
__nv_reservedSMEM_offset_0_alias:
	.zero		0


//--------------------- .nv.global                --------------------------
	.section	.nv.global,"aw",@nobits
.nv.global:
	.type		_ZN39_INTERNAL_ee7e93be_4_k_cu_ad148714_37114cute1_E,@object
	.size		_ZN39_INTERNAL_ee7e93be_4_k_cu_ad148714_37114cute1_E,(_ZN39_INTERNAL_ee7e93be_4_k_cu_ad148714_37114cuda3std3__45__cpo6cbeginE - _ZN39_INTERNAL_ee7e93be_4_k_cu_ad148714_37114cute1_E)
_ZN39_INTERNAL_ee7e93be_4_k_cu_ad148714_37114cute1_E:
	.zero		1
	.type		_ZN39_INTERNAL_ee7e93be_4_k_cu_ad148714_37114cuda3std3__45__cpo6cbeginE,@object
	.size		_ZN39_INTERNAL_ee7e93be_4_k_cu_ad148714_37114cuda3std3__45__cpo6cbeginE,(_ZN39_INTERNAL_ee7e93be_4_k_cu_ad148714_37114cuda3std3__48in_placeE - _ZN39_INTERNAL_ee7e93be_4_k_cu_ad148714_37114cuda3std3__45__cpo6cbeginE)
_ZN39_INTERNAL_ee7e93be_4_k_cu_ad148714_37114cuda3std3__45__cpo6cbeginE:
	.zero		1
	.type		_ZN39_INTERNAL_ee7e93be_4_k_cu_ad148714_37114cuda3std3__48in_placeE,@object
	.size		_ZN39_INTERNAL_ee7e93be_4_k_cu_ad148714_37114cuda3std3__48in_placeE,(_ZN39_INTERNAL_ee7e93be_4_k_cu_ad148714_37114cuda3std6ranges3__45__cpo9iter_moveE - _ZN39_INTERNAL_ee7e93be_4_k_cu_ad148714_37114cuda3std3__48in_placeE)
_ZN39_INTERNAL_ee7e93be_4_k_cu_ad148714_37114cuda3std3__48in_placeE:
	.zero		1
	.type		_ZN39_INTERNAL_ee7e93be_4_k_cu_ad148714_37114cuda3std6ranges3__45__cpo9iter_moveE,@object
	.size		_ZN39_INTERNAL_ee7e93be_4_k_cu_ad148714_37114cuda3std6ranges3__45__cpo9iter_moveE,(_ZN39_INTERNAL_ee7e93be_4_k_cu_ad148714_37114cuda3std3__45__cpo5beginE - _ZN39_INTERNAL_ee7e93be_4_k_cu_ad148714_37114cuda3std6ranges3__45__cpo9iter_moveE)
_ZN39_INTERNAL_ee7e93be_4_k_cu_ad148714_37114cuda3std6ranges3__45__cpo9iter_moveE:
	.zero		1
	.type		_ZN39_INTERNAL_ee7e93be_4_k_cu_ad148714_37114cuda3std3__45__cpo5beginE,@object
	.size		_ZN39_INTERNAL_ee7e93be_4_k_cu_ad148714_37114cuda3std3__45__cpo5beginE,(_ZN39_INTERNAL_ee7e93be_4_k_cu_ad148714_37114cuda3std3__441_GLOBAL__N__ee7e93be_4_k_cu_ad148714_37116ignoreE - _ZN39_INTERNAL_ee7e93be_4_k_cu_ad148714_37114cuda3std3__45__cpo5beginE)
_ZN39_INTERNAL_ee7e93be_4_k_cu_ad148714_37114cuda3std3__45__cpo5beginE:
	.zero		1
	.type		_ZN39_INTERNAL_ee7e93be_4_k_cu_ad148714_37114cuda3std3__441_GLOBAL__N__ee7e93be_4_k_cu_ad148714_37116ignoreE,@object
	.size		_ZN39_INTERNAL_ee7e93be_4_k_cu_ad148714_37114cuda3std3__441_GLOBAL__N__ee7e93be_4_k_cu_ad148714_37116ignoreE,(_ZN39_INTERNAL_ee7e93be_4_k_cu_ad148714_37114cute7productE - _ZN39_INTERNAL_ee7e93be_4_k_cu_ad148714_37114cuda3std3__441_GLOBAL__N__ee7e93be_4_k_cu_ad148714_37116ignoreE)
_ZN39_INTERNAL_ee7e93be_4_k_cu_ad148714_37114cuda3std3__441_GLOBAL__N__ee7e93be_4_k_cu_ad148714_37116ignoreE:
	.zero		1
	.type		_ZN39_INTERNAL_ee7e93be_4_k_cu_ad148714_37114cute7productE,@object
	.size		_ZN39_INTERNAL_ee7e93be_4_k_cu_ad148714_37114cute7productE,(_ZN39_INTERNAL_ee7e93be_4_k_cu_ad148714_37114cuda3std3__45__cpo3endE - _ZN39_INTERNAL_ee7e93be_4_k_cu_ad148714_37114cute7productE)
_ZN39_INTERNAL_ee7e93be_4_k_cu_ad148714_37114cute7productE:
	.zero		1
	.type		_ZN39_INTERNAL_ee7e93be_4_k_cu_ad148714_37114cuda3std3__45__cpo3endE,@object
	.size		_ZN39_INTERNAL_ee7e93be_4_k_cu_ad148714_37114cuda3std3__45__cpo3endE,(_ZN39_INTERNAL_ee7e93be_4_k_cu_ad148714_37114cuda3std3__419piecewise_constructE - _ZN39_INTERNAL_ee7e93be_4_k_cu_ad148714_37114cuda3std3__45__cpo3endE)
_ZN39_INTERNAL_ee7e93be_4_k_cu_ad148714_37114cuda3std3__45__cpo3endE:
	.zero		1
	.type		_ZN39_INTERNAL_ee7e93be_4_k_cu_ad148714_37114cuda3std3__419piecewise_constructE,@object
	.size		_ZN39_INTERNAL_ee7e93be_4_k_cu_ad148714_37114cuda3std3__419piecewise_constructE,(_ZN39_INTERNAL_ee7e93be_4_k_cu_ad148714_37114cuda3std3__45__cpo4cendE - _ZN39_INTERNAL_ee7e93be_4_k_cu_ad148714_37114cuda3std3__419piecewise_constructE)
_ZN39_INTERNAL_ee7e93be_4_k_cu_ad148714_37114cuda3std3__419piecewise_constructE:
	.zero		1
	.type		_ZN39_INTERNAL_ee7e93be_4_k_cu_ad148714_37114cuda3std3__45__cpo4cendE,@object
	.size		_ZN39_INTERNAL_ee7e93be_4_k_cu_ad148714_37114cuda3std3__45__cpo4cendE,(_ZN39_INTERNAL_ee7e93be_4_k_cu_ad148714_37114cuda3std6ranges3__45__cpo4swapE - _ZN39_INTERNAL_ee7e93be_4_k_cu_ad148714_37114cuda3std3__45__cpo4cendE)
_ZN39_INTERNAL_ee7e93be_4_k_cu_ad148714_37114cuda3std3__45__cpo4cendE:
	.zero		1
	.type		_ZN39_INTERNAL_ee7e93be_4_k_cu_ad148714_37114cuda3std6ranges3__45__cpo4swapE,@object
	.size		_ZN39_INTERNAL_ee7e93be_4_k_cu_ad148714_37114cuda3std6ranges3__45__cpo4swapE,(.L_7 - _ZN39_INTERNAL_ee7e93be_4_k_cu_ad148714_37114cuda3std6ranges3__45__cpo4swapE)
_ZN39_INTERNAL_ee7e93be_4_k_cu_ad148714_37114cuda3std6ranges3__45__cpo4swapE:
	.zero		1
.L_7:


//--------------------- .nv.constant0._ZN7cutlass13device_kernelINS_4gemm6kernel13GemmUniversalIN4cute5tupleIJiiiiEEENS1_10collective13CollectiveMmaINS1_37MainloopSm90TmaGmmaWarpSpecializedFP8ILi4ENS5_IJNS4_1CILi2EEENSA_ILi1EEESC_EEENS1_32KernelTmaWarpSpecializedPingpongEEENS5_IJNSA_ILi64EEENSA_ILi128EEESG_EEENS_12float_e4m3_tENS5_IJlSC_lEEESJ_SK_NS4_8TiledMMAINS4_8MMA_AtomIJNS4_4SM904GMMA31MMA_64x128x32_F32E4M3E4M3_SS_TNILNSO_7ScaleInE1ELSQ_1EEEEEENS4_6LayoutINS5_IJSC_SC_SC_EEENS5_IJNSA_ILi0EEESV_SV_EEEEENS5_IJNS4_10UnderscoreESY_SY_EEEEENS4_13SM90_TMA_LOADENS4_14ComposedLayoutINS4_7SwizzleILi2ELi4ELi3EEENS4_18smem_ptr_flag_bitsILi8EEENST_INS5_IJNSA_ILi8EEESG_EEENS5_IJSG_SC_EEEEEEEvNS4_8identityENS4_23SM90_TMA_LOAD_MULTICASTES1B_vS1C_EENS_8epilogue10collective6detail29Sm90TmaWarpSpecializedAdapterINS1G_15DefaultEpilogueISJ_SK_SK_NS1F_6thread17LinearCombinationISJ_Li1EffLNS1K_9ScaleType4KindE0ELNS_15FloatRoundStyleE2ESJ_EENS1_15EpilogueDefaultEEEEEvvEEEEvNT_6ParamsE --------------------------
	.section	.nv.constant0._ZN7cutlass13device_kernelINS_4gemm6kernel13GemmUniversalIN4cute5tupleIJiiiiEEENS1_10collective13CollectiveMmaINS1_37MainloopSm90TmaGmmaWarpSpecializedFP8ILi4ENS5_IJNS4_1CILi2EEENSA_ILi1EEESC_EEENS1_32KernelTmaWarpSpecializedPingpongEEENS5_IJNSA_ILi64EEENSA_ILi128EEESG_EEENS_12float_e4m3_tENS5_IJlSC_lEEESJ_SK_NS4_8TiledMMAINS4_8MMA_AtomIJNS4_4SM904GMMA31MMA_64x128x32_F32E4M3E4M3_SS_TNILNSO_7ScaleInE1ELSQ_1EEEEEENS4_6LayoutINS5_IJSC_SC_SC_EEENS5_IJNSA_ILi0EEESV_SV_EEEEENS5_IJNS4_10UnderscoreESY_SY_EEEEENS4_13SM90_TMA_LOADENS4_14ComposedLayoutINS4_7SwizzleILi2ELi4ELi3EEENS4_18smem_ptr_flag_bitsILi8EEENST_INS5_IJNSA_ILi8EEESG_EEENS5_IJSG_SC_EEEEEEEvNS4_8identityENS4_23SM90_TMA_LOAD_MULTICASTES1B_vS1C_EENS_8epilogue10collective6detail29Sm90TmaWarpSpecializedAdapterINS1G_15DefaultEpilogueISJ_SK_SK_NS1F_6thread17LinearCombinationISJ_Li1EffLNS1K_9ScaleType4KindE0ELNS_15FloatRoundStyleE2ESJ_EENS1_15EpilogueDefaultEEEEEvvEEEEvNT_6ParamsE,"a",@progbits
	.sectionflags	@""
	.align	4
.nv.constant0._ZN7cutlass13device_kernelINS_4gemm6kernel13GemmUniversalIN4cute5tupleIJiiiiEEENS1_10collective13CollectiveMmaINS1_37MainloopSm90TmaGmmaWarpSpecializedFP8ILi4ENS5_IJNS4_1CILi2EEENSA_ILi1EEESC_EEENS1_32KernelTmaWarpSpecializedPingpongEEENS5_IJNSA_ILi64EEENSA_ILi128EEESG_EEENS_12float_e4m3_tENS5_IJlSC_lEEESJ_SK_NS4_8TiledMMAINS4_8MMA_AtomIJNS4_4SM904GMMA31MMA_64x128x32_F32E4M3E4M3_SS_TNILNSO_7ScaleInE1ELSQ_1EEEEEENS4_6LayoutINS5_IJSC_SC_SC_EEENS5_IJNSA_ILi0EEESV_SV_EEEEENS5_IJNS4_10UnderscoreESY_SY_EEEEENS4_13SM90_TMA_LOADENS4_14ComposedLayoutINS4_7SwizzleILi2ELi4ELi3EEENS4_18smem_ptr_flag_bitsILi8EEENST_INS5_IJNSA_ILi8EEESG_EEENS5_IJSG_SC_EEEEEEEvNS4_8identityENS4_23SM90_TMA_LOAD_MULTICASTES1B_vS1C_EENS_8epilogue10collective6detail29Sm90TmaWarpSpecializedAdapterINS1G_15DefaultEpilogueISJ_SK_SK_NS1F_6thread17LinearCombinationISJ_Li1EffLNS1K_9ScaleType4KindE0ELNS_15FloatRoundStyleE2ESJ_EENS1_15EpilogueDefaultEEEEEvvEEEEvNT_6ParamsE:
	.zero		1664


//--------------------- SYMBOLS --------------------------

	.type		.nv.reservedSmem.offset0,@object
	.size		.nv.reservedSmem.offset0,0x4
